//
// Generated by NVIDIA NVVM Compiler
//
// Compiler Build ID: CL-36424714
// Cuda compilation tools, release 13.0, V13.0.88
// Based on NVVM 20.0.0
//

.version 9.0
.target sm_100
.address_size 64

	// .globl	_Z19GetMinMaxPerChannelIfEvPKT_iPS0_S3_ii
.func  (.param .b64 func_retval0) __internal_accurate_pow
(
	.param .b64 __internal_accurate_pow_param_0
)
;
.extern .shared .align 16 .b8 smem[];

.visible .entry _Z19GetMinMaxPerChannelIfEvPKT_iPS0_S3_ii(
	.param .u64 .ptr .align 1 _Z19GetMinMaxPerChannelIfEvPKT_iPS0_S3_ii_param_0,
	.param .u32 _Z19GetMinMaxPerChannelIfEvPKT_iPS0_S3_ii_param_1,
	.param .u64 .ptr .align 1 _Z19GetMinMaxPerChannelIfEvPKT_iPS0_S3_ii_param_2,
	.param .u64 .ptr .align 1 _Z19GetMinMaxPerChannelIfEvPKT_iPS0_S3_ii_param_3,
	.param .u32 _Z19GetMinMaxPerChannelIfEvPKT_iPS0_S3_ii_param_4,
	.param .u32 _Z19GetMinMaxPerChannelIfEvPKT_iPS0_S3_ii_param_5
)
{
	.reg .pred 	%p<11>;
	.reg .b32 	%r<43>;
	.reg .b32 	%f<22>;
	.reg .b64 	%rd<13>;

	ld.param.u64 	%rd6, [_Z19GetMinMaxPerChannelIfEvPKT_iPS0_S3_ii_param_0];
	ld.param.u32 	%r23, [_Z19GetMinMaxPerChannelIfEvPKT_iPS0_S3_ii_param_1];
	ld.param.u64 	%rd7, [_Z19GetMinMaxPerChannelIfEvPKT_iPS0_S3_ii_param_2];
	ld.param.u64 	%rd8, [_Z19GetMinMaxPerChannelIfEvPKT_iPS0_S3_ii_param_3];
	ld.param.u32 	%r24, [_Z19GetMinMaxPerChannelIfEvPKT_iPS0_S3_ii_param_4];
	ld.param.u32 	%r25, [_Z19GetMinMaxPerChannelIfEvPKT_iPS0_S3_ii_param_5];
	mov.u32 	%r1, %ntid.x;
	mov.u32 	%r38, %ctaid.x;
	mov.u32 	%r3, %tid.x;
	setp.ge.s32 	%p1, %r38, %r24;
	@%p1 bra 	$L__BB0_17;
	shl.b32 	%r26, %r1, 2;
	mov.u32 	%r27, smem;
	add.s32 	%r4, %r27, %r26;
	shl.b32 	%r28, %r3, 2;
	add.s32 	%r5, %r27, %r28;
	add.s32 	%r6, %r4, %r28;
	mov.u32 	%r7, %nctaid.x;
	cvta.to.global.u64 	%rd1, %rd7;
	cvta.to.global.u64 	%rd2, %rd8;
	cvta.to.global.u64 	%rd3, %rd6;
$L__BB0_2:
	mov.b32 	%r29, 8388608;
	st.shared.u32 	[%r5], %r29;
	mov.b32 	%r30, 2139095039;
	st.shared.u32 	[%r6], %r30;
	mul.lo.s32 	%r31, %r38, %r25;
	add.s32 	%r39, %r31, %r3;
	add.s32 	%r10, %r31, %r25;
	min.s32 	%r32, %r10, %r23;
	setp.le.s32 	%p2, %r32, %r39;
	@%p2 bra 	$L__BB0_6;
	mov.f32 	%f21, 0f00800000;
	mov.f32 	%f20, 0f7F7FFFFF;
$L__BB0_4:
	mul.wide.s32 	%rd9, %r39, 4;
	add.s64 	%rd10, %rd3, %rd9;
	ld.global.f32 	%f9, [%rd10];
	max.f32 	%f21, %f21, %f9;
	min.f32 	%f20, %f20, %f9;
	add.s32 	%r39, %r39, %r1;
	setp.lt.s32 	%p3, %r39, %r32;
	@%p3 bra 	$L__BB0_4;
	st.shared.f32 	[%r5], %f21;
	st.shared.f32 	[%r6], %f20;
$L__BB0_6:
	setp.lt.u32 	%p4, %r1, 2;
	bar.sync 	0;
	@%p4 bra 	$L__BB0_11;
	mov.u32 	%r40, %r1;
$L__BB0_8:
	shr.u32 	%r15, %r40, 1;
	setp.ge.u32 	%p5, %r3, %r15;
	@%p5 bra 	$L__BB0_10;
	ld.shared.f32 	%f10, [%r5];
	shl.b32 	%r33, %r15, 2;
	add.s32 	%r34, %r5, %r33;
	ld.shared.f32 	%f11, [%r34];
	max.f32 	%f12, %f10, %f11;
	st.shared.f32 	[%r5], %f12;
	ld.shared.f32 	%f13, [%r6];
	add.s32 	%r35, %r6, %r33;
	ld.shared.f32 	%f14, [%r35];
	min.f32 	%f15, %f13, %f14;
	st.shared.f32 	[%r6], %f15;
$L__BB0_10:
	bar.sync 	0;
	setp.gt.u32 	%p6, %r40, 3;
	mov.u32 	%r40, %r15;
	@%p6 bra 	$L__BB0_8;
$L__BB0_11:
	setp.ne.s32 	%p7, %r3, 0;
	@%p7 bra 	$L__BB0_16;
	mul.wide.s32 	%rd11, %r38, 4;
	add.s64 	%rd4, %rd1, %rd11;
	ld.shared.f32 	%f5, [smem];
	ld.global.u32 	%r41, [%rd4];
$L__BB0_13:
	mov.b32 	%f16, %r41;
	max.f32 	%f17, %f5, %f16;
	mov.b32 	%r36, %f17;
	atom.relaxed.global.cas.b32 	%r18, [%rd4], %r41, %r36;
	setp.ne.s32 	%p8, %r18, %r41;
	mov.u32 	%r41, %r18;
	@%p8 bra 	$L__BB0_13;
	add.s64 	%rd5, %rd2, %rd11;
	ld.shared.f32 	%f6, [%r4];
	ld.global.u32 	%r42, [%rd5];
$L__BB0_15:
	mov.b32 	%f18, %r42;
	min.f32 	%f19, %f6, %f18;
	mov.b32 	%r37, %f19;
	atom.relaxed.global.cas.b32 	%r21, [%rd5], %r42, %r37;
	setp.ne.s32 	%p9, %r21, %r42;
	mov.u32 	%r42, %r21;
	@%p9 bra 	$L__BB0_15;
$L__BB0_16:
	add.s32 	%r38, %r38, %r7;
	setp.lt.s32 	%p10, %r38, %r24;
	@%p10 bra 	$L__BB0_2;
$L__BB0_17:
	ret;

}
	// .globl	_Z17GetScaleAndZPASymIfEvPKT_S2_iiPS0_S3_
.visible .entry _Z17GetScaleAndZPASymIfEvPKT_S2_iiPS0_S3_(
	.param .u64 .ptr .align 1 _Z17GetScaleAndZPASymIfEvPKT_S2_iiPS0_S3__param_0,
	.param .u64 .ptr .align 1 _Z17GetScaleAndZPASymIfEvPKT_S2_iiPS0_S3__param_1,
	.param .u32 _Z17GetScaleAndZPASymIfEvPKT_S2_iiPS0_S3__param_2,
	.param .u32 _Z17GetScaleAndZPASymIfEvPKT_S2_iiPS0_S3__param_3,
	.param .u64 .ptr .align 1 _Z17GetScaleAndZPASymIfEvPKT_S2_iiPS0_S3__param_4,
	.param .u64 .ptr .align 1 _Z17GetScaleAndZPASymIfEvPKT_S2_iiPS0_S3__param_5
)
{
	.reg .pred 	%p<6>;
	.reg .b32 	%r<17>;
	.reg .b32 	%f<10>;
	.reg .b64 	%rd<17>;
	.reg .b64 	%fd<9>;

	ld.param.u64 	%rd5, [_Z17GetScaleAndZPASymIfEvPKT_S2_iiPS0_S3__param_0];
	ld.param.u64 	%rd6, [_Z17GetScaleAndZPASymIfEvPKT_S2_iiPS0_S3__param_1];
	ld.param.u32 	%r6, [_Z17GetScaleAndZPASymIfEvPKT_S2_iiPS0_S3__param_2];
	ld.param.u32 	%r7, [_Z17GetScaleAndZPASymIfEvPKT_S2_iiPS0_S3__param_3];
	ld.param.u64 	%rd7, [_Z17GetScaleAndZPASymIfEvPKT_S2_iiPS0_S3__param_4];
	ld.param.u64 	%rd8, [_Z17GetScaleAndZPASymIfEvPKT_S2_iiPS0_S3__param_5];
	mov.u32 	%r8, %ctaid.x;
	mov.u32 	%r1, %ntid.x;
	mov.u32 	%r9, %tid.x;
	mad.lo.s32 	%r16, %r8, %r1, %r9;
	setp.ge.s32 	%p1, %r16, %r6;
	@%p1 bra 	$L__BB1_3;
	cvt.rn.f64.s32 	%fd1, %r7;
	mov.f64 	%fd2, 0d4000000000000000;
	{
	.reg .b32 %temp; 
	mov.b64 	{%temp, %r10}, %fd2;
	}
	{
	.reg .b32 %temp; 
	mov.b64 	{%temp, %r11}, %fd1;
	}
	shr.u32 	%r12, %r11, 20;
	and.b32  	%r13, %r12, 2047;
	add.s32 	%r14, %r13, -1012;
	mov.b64 	%rd9, %fd1;
	shl.b64 	%rd10, %rd9, %r14;
	setp.eq.s64 	%p2, %rd10, -9223372036854775808;
	{ // callseq 0, 0
	.param .b64 param0;
	st.param.f64 	[param0], %fd1;
	.param .b64 retval0;
	call.uni (retval0), 
	__internal_accurate_pow, 
	(
	param0
	);
	ld.param.f64 	%fd3, [retval0];
	} // callseq 0
	setp.lt.s32 	%p3, %r10, 0;
	neg.f64 	%fd5, %fd3;
	selp.f64 	%fd6, %fd5, %fd3, %p2;
	selp.f64 	%fd7, %fd6, %fd3, %p3;
	setp.eq.s32 	%p4, %r7, 0;
	add.f64 	%fd8, %fd7, 0dBFF0000000000000;
	cvt.rn.f32.f64 	%f2, %fd8;
	selp.f32 	%f1, 0f00000000, %f2, %p4;
	mov.u32 	%r15, %nctaid.x;
	mul.lo.s32 	%r3, %r1, %r15;
	cvta.to.global.u64 	%rd1, %rd5;
	cvta.to.global.u64 	%rd2, %rd6;
	cvta.to.global.u64 	%rd3, %rd7;
	cvta.to.global.u64 	%rd4, %rd8;
$L__BB1_2:
	mul.wide.s32 	%rd12, %r16, 4;
	add.s64 	%rd13, %rd1, %rd12;
	ld.global.f32 	%f3, [%rd13];
	add.s64 	%rd14, %rd2, %rd12;
	ld.global.f32 	%f4, [%rd14];
	sub.f32 	%f5, %f3, %f4;
	div.rn.f32 	%f6, %f5, %f1;
	add.s64 	%rd15, %rd3, %rd12;
	st.global.f32 	[%rd15], %f6;
	div.rn.f32 	%f7, %f4, %f6;
	cvt.rni.f32.f32 	%f8, %f7;
	neg.f32 	%f9, %f8;
	add.s64 	%rd16, %rd4, %rd12;
	st.global.f32 	[%rd16], %f9;
	add.s32 	%r16, %r16, %r3;
	setp.lt.s32 	%p5, %r16, %r6;
	@%p5 bra 	$L__BB1_2;
$L__BB1_3:
	ret;

}
	// .globl	_Z26QuantizationPerChannelAsymIfEvPKT_PS0_S2_S2_iii
.visible .entry _Z26QuantizationPerChannelAsymIfEvPKT_PS0_S2_S2_iii(
	.param .u64 .ptr .align 1 _Z26QuantizationPerChannelAsymIfEvPKT_PS0_S2_S2_iii_param_0,
	.param .u64 .ptr .align 1 _Z26QuantizationPerChannelAsymIfEvPKT_PS0_S2_S2_iii_param_1,
	.param .u64 .ptr .align 1 _Z26QuantizationPerChannelAsymIfEvPKT_PS0_S2_S2_iii_param_2,
	.param .u64 .ptr .align 1 _Z26QuantizationPerChannelAsymIfEvPKT_PS0_S2_S2_iii_param_3,
	.param .u32 _Z26QuantizationPerChannelAsymIfEvPKT_PS0_S2_S2_iii_param_4,
	.param .u32 _Z26QuantizationPerChannelAsymIfEvPKT_PS0_S2_S2_iii_param_5,
	.param .u32 _Z26QuantizationPerChannelAsymIfEvPKT_PS0_S2_S2_iii_param_6
)
{
	.reg .pred 	%p<8>;
	.reg .b32 	%r<19>;
	.reg .b32 	%f<11>;
	.reg .b64 	%rd<18>;
	.reg .b64 	%fd<9>;

	ld.param.u64 	%rd5, [_Z26QuantizationPerChannelAsymIfEvPKT_PS0_S2_S2_iii_param_0];
	ld.param.u64 	%rd6, [_Z26QuantizationPerChannelAsymIfEvPKT_PS0_S2_S2_iii_param_1];
	ld.param.u64 	%rd7, [_Z26QuantizationPerChannelAsymIfEvPKT_PS0_S2_S2_iii_param_2];
	ld.param.u64 	%rd8, [_Z26QuantizationPerChannelAsymIfEvPKT_PS0_S2_S2_iii_param_3];
	ld.param.u32 	%r6, [_Z26QuantizationPerChannelAsymIfEvPKT_PS0_S2_S2_iii_param_4];
	ld.param.u32 	%r7, [_Z26QuantizationPerChannelAsymIfEvPKT_PS0_S2_S2_iii_param_5];
	ld.param.u32 	%r8, [_Z26QuantizationPerChannelAsymIfEvPKT_PS0_S2_S2_iii_param_6];
	mov.u32 	%r9, %ctaid.x;
	mov.u32 	%r1, %ntid.x;
	mov.u32 	%r10, %tid.x;
	mad.lo.s32 	%r18, %r9, %r1, %r10;
	setp.ge.s32 	%p1, %r18, %r6;
	@%p1 bra 	$L__BB2_3;
	cvt.rn.f64.s32 	%fd1, %r7;
	{ // callseq 1, 0
	.param .b64 param0;
	st.param.f64 	[param0], %fd1;
	.param .b64 retval0;
	call.uni (retval0), 
	__internal_accurate_pow, 
	(
	param0
	);
	ld.param.f64 	%fd2, [retval0];
	} // callseq 1
	neg.f64 	%fd4, %fd2;
	mov.f64 	%fd5, 0d4000000000000000;
	{
	.reg .b32 %temp; 
	mov.b64 	{%temp, %r11}, %fd5;
	}
	setp.lt.s32 	%p2, %r11, 0;
	{
	.reg .b32 %temp; 
	mov.b64 	{%temp, %r12}, %fd1;
	}
	shr.u32 	%r13, %r12, 20;
	and.b32  	%r14, %r13, 2047;
	add.s32 	%r15, %r14, -1012;
	mov.b64 	%rd9, %fd1;
	shl.b64 	%rd10, %rd9, %r15;
	setp.eq.s64 	%p3, %rd10, -9223372036854775808;
	selp.f64 	%fd6, %fd4, %fd2, %p3;
	selp.f64 	%fd7, %fd6, %fd2, %p2;
	add.f64 	%fd8, %fd7, 0dBFF0000000000000;
	cvt.rn.f32.f64 	%f2, %fd8;
	setp.eq.s32 	%p4, %r7, 0;
	selp.f32 	%f1, 0f00000000, %f2, %p4;
	mov.u32 	%r16, %nctaid.x;
	mul.lo.s32 	%r3, %r1, %r16;
	cvta.to.global.u64 	%rd1, %rd7;
	cvta.to.global.u64 	%rd2, %rd8;
	cvta.to.global.u64 	%rd3, %rd5;
	cvta.to.global.u64 	%rd4, %rd6;
$L__BB2_2:
	div.s32 	%r17, %r18, %r8;
	mul.wide.s32 	%rd12, %r17, 4;
	add.s64 	%rd13, %rd1, %rd12;
	ld.global.f32 	%f3, [%rd13];
	add.s64 	%rd14, %rd2, %rd12;
	ld.global.f32 	%f4, [%rd14];
	mul.wide.s32 	%rd15, %r18, 4;
	add.s64 	%rd16, %rd3, %rd15;
	ld.global.f32 	%f5, [%rd16];
	div.rn.f32 	%f6, %f5, %f3;
	add.f32 	%f7, %f4, %f6;
	cvt.rni.f32.f32 	%f8, %f7;
	setp.gt.f32 	%p5, %f8, %f1;
	selp.f32 	%f9, %f1, %f8, %p5;
	setp.lt.f32 	%p6, %f9, 0f00000000;
	selp.f32 	%f10, 0f00000000, %f9, %p6;
	add.s64 	%rd17, %rd4, %rd15;
	st.global.f32 	[%rd17], %f10;
	add.s32 	%r18, %r18, %r3;
	setp.lt.s32 	%p7, %r18, %r6;
	@%p7 bra 	$L__BB2_2;
$L__BB2_3:
	ret;

}
.func  (.param .b64 func_retval0) __internal_accurate_pow(
	.param .b64 __internal_accurate_pow_param_0
)
{
	.reg .pred 	%p<8>;
	.reg .b32 	%r<46>;
	.reg .b32 	%f<3>;
	.reg .b64 	%fd<109>;

	ld.param.f64 	%fd10, [__internal_accurate_pow_param_0];
	mov.f64 	%fd11, 0d4000000000000000;
	{
	.reg .b32 %temp; 
	mov.b64 	{%temp, %r8}, %fd11;
	}
	{
	.reg .b32 %temp; 
	mov.b64 	{%r9, %temp}, %fd11;
	}
	shr.u32 	%r10, %r8, 20;
	setp.lt.u32 	%p1, %r8, 1048576;
	mov.f64 	%fd12, 0d4360000000000000;
	{
	.reg .b32 %temp; 
	mov.b64 	{%temp, %r11}, %fd12;
	}
	{
	.reg .b32 %temp; 
	mov.b64 	{%r12, %temp}, %fd12;
	}
	shr.u32 	%r13, %r11, 20;
	add.s32 	%r14, %r13, -54;
	selp.b32 	%r15, %r12, %r9, %p1;
	selp.b32 	%r16, %r11, %r8, %p1;
	selp.b32 	%r1, %r14, %r10, %p1;
	add.s32 	%r45, %r1, -1023;
	and.b32  	%r17, %r16, -2146435073;
	or.b32  	%r18, %r17, 1072693248;
	mov.b64 	%fd107, {%r15, %r18};
	setp.lt.u32 	%p2, %r18, 1073127583;
	@%p2 bra 	$L__BB3_2;
	{
	.reg .b32 %temp; 
	mov.b64 	{%r19, %temp}, %fd107;
	}
	{
	.reg .b32 %temp; 
	mov.b64 	{%temp, %r20}, %fd107;
	}
	add.s32 	%r21, %r20, -1048576;
	mov.b64 	%fd107, {%r19, %r21};
	add.s32 	%r45, %r1, -1022;
$L__BB3_2:
	add.f64 	%fd13, %fd107, 0dBFF0000000000000;
	add.f64 	%fd14, %fd107, 0d3FF0000000000000;
	rcp.approx.ftz.f64 	%fd15, %fd14;
	neg.f64 	%fd16, %fd14;
	fma.rn.f64 	%fd17, %fd16, %fd15, 0d3FF0000000000000;
	fma.rn.f64 	%fd18, %fd17, %fd17, %fd17;
	fma.rn.f64 	%fd19, %fd18, %fd15, %fd15;
	mul.f64 	%fd20, %fd13, %fd19;
	fma.rn.f64 	%fd21, %fd13, %fd19, %fd20;
	mul.f64 	%fd22, %fd21, %fd21;
	fma.rn.f64 	%fd23, %fd22, 0d3EB0F5FF7D2CAFE2, 0d3ED0F5D241AD3B5A;
	fma.rn.f64 	%fd24, %fd23, %fd22, 0d3EF3B20A75488A3F;
	fma.rn.f64 	%fd25, %fd24, %fd22, 0d3F1745CDE4FAECD5;
	fma.rn.f64 	%fd26, %fd25, %fd22, 0d3F3C71C7258A578B;
	fma.rn.f64 	%fd27, %fd26, %fd22, 0d3F6249249242B910;
	fma.rn.f64 	%fd28, %fd27, %fd22, 0d3F89999999999DFB;
	sub.f64 	%fd29, %fd13, %fd21;
	add.f64 	%fd30, %fd29, %fd29;
	neg.f64 	%fd31, %fd21;
	fma.rn.f64 	%fd32, %fd31, %fd13, %fd30;
	mul.f64 	%fd33, %fd19, %fd32;
	fma.rn.f64 	%fd34, %fd22, %fd28, 0d3FB5555555555555;
	mov.f64 	%fd35, 0d3FB5555555555555;
	sub.f64 	%fd36, %fd35, %fd34;
	fma.rn.f64 	%fd37, %fd22, %fd28, %fd36;
	add.f64 	%fd38, %fd37, 0dBC46A4CB00B9E7B0;
	add.f64 	%fd39, %fd34, %fd38;
	sub.f64 	%fd40, %fd34, %fd39;
	add.f64 	%fd41, %fd38, %fd40;
	mul.rn.f64 	%fd42, %fd21, %fd21;
	neg.f64 	%fd43, %fd42;
	fma.rn.f64 	%fd44, %fd21, %fd21, %fd43;
	{
	.reg .b32 %temp; 
	mov.b64 	{%r22, %temp}, %fd33;
	}
	{
	.reg .b32 %temp; 
	mov.b64 	{%temp, %r23}, %fd33;
	}
	add.s32 	%r24, %r23, 1048576;
	mov.b64 	%fd45, {%r22, %r24};
	fma.rn.f64 	%fd46, %fd21, %fd45, %fd44;
	mul.rn.f64 	%fd47, %fd42, %fd21;
	neg.f64 	%fd48, %fd47;
	fma.rn.f64 	%fd49, %fd42, %fd21, %fd48;
	fma.rn.f64 	%fd50, %fd42, %fd33, %fd49;
	fma.rn.f64 	%fd51, %fd46, %fd21, %fd50;
	mul.rn.f64 	%fd52, %fd39, %fd47;
	neg.f64 	%fd53, %fd52;
	fma.rn.f64 	%fd54, %fd39, %fd47, %fd53;
	fma.rn.f64 	%fd55, %fd39, %fd51, %fd54;
	fma.rn.f64 	%fd56, %fd41, %fd47, %fd55;
	add.f64 	%fd57, %fd52, %fd56;
	sub.f64 	%fd58, %fd52, %fd57;
	add.f64 	%fd59, %fd56, %fd58;
	add.f64 	%fd60, %fd21, %fd57;
	sub.f64 	%fd61, %fd21, %fd60;
	add.f64 	%fd62, %fd57, %fd61;
	add.f64 	%fd63, %fd59, %fd62;
	add.f64 	%fd64, %fd33, %fd63;
	add.f64 	%fd65, %fd60, %fd64;
	sub.f64 	%fd66, %fd60, %fd65;
	add.f64 	%fd67, %fd64, %fd66;
	xor.b32  	%r25, %r45, -2147483648;
	mov.b32 	%r26, 1127219200;
	mov.b64 	%fd68, {%r25, %r26};
	mov.b32 	%r27, -2147483648;
	mov.b64 	%fd69, {%r27, %r26};
	sub.f64 	%fd70, %fd68, %fd69;
	fma.rn.f64 	%fd71, %fd70, 0d3FE62E42FEFA39EF, %fd65;
	fma.rn.f64 	%fd72, %fd70, 0dBFE62E42FEFA39EF, %fd71;
	sub.f64 	%fd73, %fd72, %fd65;
	sub.f64 	%fd74, %fd67, %fd73;
	fma.rn.f64 	%fd75, %fd70, 0d3C7ABC9E3B39803F, %fd74;
	add.f64 	%fd76, %fd71, %fd75;
	sub.f64 	%fd77, %fd71, %fd76;
	add.f64 	%fd78, %fd75, %fd77;
	{
	.reg .b32 %temp; 
	mov.b64 	{%temp, %r28}, %fd10;
	}
	{
	.reg .b32 %temp; 
	mov.b64 	{%r29, %temp}, %fd10;
	}
	shl.b32 	%r30, %r28, 1;
	setp.gt.u32 	%p3, %r30, -33554433;
	and.b32  	%r31, %r28, -15728641;
	selp.b32 	%r32, %r31, %r28, %p3;
	mov.b64 	%fd79, {%r29, %r32};
	mul.rn.f64 	%fd80, %fd76, %fd79;
	neg.f64 	%fd81, %fd80;
	fma.rn.f64 	%fd82, %fd76, %fd79, %fd81;
	fma.rn.f64 	%fd83, %fd78, %fd79, %fd82;
	add.f64 	%fd4, %fd80, %fd83;
	sub.f64 	%fd84, %fd80, %fd4;
	add.f64 	%fd5, %fd83, %fd84;
	fma.rn.f64 	%fd85, %fd4, 0d3FF71547652B82FE, 0d4338000000000000;
	{
	.reg .b32 %temp; 
	mov.b64 	{%r5, %temp}, %fd85;
	}
	mov.f64 	%fd86, 0dC338000000000000;
	add.rn.f64 	%fd87, %fd85, %fd86;
	fma.rn.f64 	%fd88, %fd87, 0dBFE62E42FEFA39EF, %fd4;
	fma.rn.f64 	%fd89, %fd87, 0dBC7ABC9E3B39803F, %fd88;
	fma.rn.f64 	%fd90, %fd89, 0d3E5ADE1569CE2BDF, 0d3E928AF3FCA213EA;
	fma.rn.f64 	%fd91, %fd90, %fd89, 0d3EC71DEE62401315;
	fma.rn.f64 	%fd92, %fd91, %fd89, 0d3EFA01997C89EB71;
	fma.rn.f64 	%fd93, %fd92, %fd89, 0d3F2A01A014761F65;
	fma.rn.f64 	%fd94, %fd93, %fd89, 0d3F56C16C1852B7AF;
	fma.rn.f64 	%fd95, %fd94, %fd89, 0d3F81111111122322;
	fma.rn.f64 	%fd96, %fd95, %fd89, 0d3FA55555555502A1;
	fma.rn.f64 	%fd97, %fd96, %fd89, 0d3FC5555555555511;
	fma.rn.f64 	%fd98, %fd97, %fd89, 0d3FE000000000000B;
	fma.rn.f64 	%fd99, %fd98, %fd89, 0d3FF0000000000000;
	fma.rn.f64 	%fd100, %fd99, %fd89, 0d3FF0000000000000;
	{
	.reg .b32 %temp; 
	mov.b64 	{%r6, %temp}, %fd100;
	}
	{
	.reg .b32 %temp; 
	mov.b64 	{%temp, %r7}, %fd100;
	}
	shl.b32 	%r33, %r5, 20;
	add.s32 	%r34, %r33, %r7;
	mov.b64 	%fd108, {%r6, %r34};
	{
	.reg .b32 %temp; 
	mov.b64 	{%temp, %r35}, %fd4;
	}
	mov.b32 	%f2, %r35;
	abs.f32 	%f1, %f2;
	setp.lt.f32 	%p4, %f1, 0f4086232B;
	@%p4 bra 	$L__BB3_5;
	setp.lt.f64 	%p5, %fd4, 0d0000000000000000;
	add.f64 	%fd101, %fd4, 0d7FF0000000000000;
	selp.f64 	%fd108, 0d0000000000000000, %fd101, %p5;
	setp.geu.f32 	%p6, %f1, 0f40874800;
	@%p6 bra 	$L__BB3_5;
	shr.u32 	%r36, %r5, 31;
	add.s32 	%r37, %r5, %r36;
	shr.s32 	%r38, %r37, 1;
	shl.b32 	%r39, %r38, 20;
	add.s32 	%r40, %r7, %r39;
	mov.b64 	%fd102, {%r6, %r40};
	sub.s32 	%r41, %r5, %r38;
	shl.b32 	%r42, %r41, 20;
	add.s32 	%r43, %r42, 1072693248;
	mov.b32 	%r44, 0;
	mov.b64 	%fd103, {%r44, %r43};
	mul.f64 	%fd108, %fd103, %fd102;
$L__BB3_5:
	abs.f64 	%fd104, %fd108;
	setp.eq.f64 	%p7, %fd104, 0d7FF0000000000000;
	fma.rn.f64 	%fd105, %fd108, %fd5, %fd108;
	selp.f64 	%fd106, %fd108, %fd105, %p7;
	st.param.f64 	[func_retval0], %fd106;
	ret;

}


// ===== COMPILED SASS (sm_100) =====

	.target	sm_100

	.elftype	@"ET_EXEC"


//--------------------- .note.nv.tkinfo           --------------------------
	.section	.note.nv.tkinfo,"",@"SHT_NOTE"
	.sectionflags	@"SHF_NOTE_NV_TKINFO"
	.tkinfo
        /*0018*/ 	.word	0x00000002
        /*0030*/ 	.string	""
        /*0030*/ 	.string	"ptxas"
        /*0030*/ 	.string	"Cuda compilation tools, release 13.0, V13.0.88"
        /*0030*/ 	.string	"Build cuda_13.0.r13.0/compiler.36424714_0"
        /*0030*/ 	.string	"-arch sm_100 -m 64 "



//--------------------- .note.nv.cuinfo           --------------------------
	.section	.note.nv.cuinfo,"",@"SHT_NOTE"
	.sectionflags	@"SHF_NOTE_NV_CUINFO"
        /*0018*/ 	.short	0x0002
        /*001a*/ 	.short	0x0064
        /*001c*/ 	.short	0x0082
	.zero		2


//--------------------- .nv.info                  --------------------------
	.section	.nv.info,"",@"SHT_CUDA_INFO"
	.align	4


	//----- nvinfo : EIATTR_REGCOUNT
	.align		4
        /*0000*/ 	.byte	0x04, 0x2f
        /*0002*/ 	.short	(.L_1 - .L_0)
	.align		4
.L_0:
        /*0004*/ 	.word	index@(_Z19GetMinMaxPerChannelIfEvPKT_iPS0_S3_ii)
        /*0008*/ 	.word	0x00000012


	//----- nvinfo : EIATTR_FRAME_SIZE
	.align		4
.L_1:
        /*000c*/ 	.byte	0x04, 0x11
        /*000e*/ 	.short	(.L_3 - .L_2)
	.align		4
.L_2:
        /*0010*/ 	.word	index@(_Z19GetMinMaxPerChannelIfEvPKT_iPS0_S3_ii)
        /*0014*/ 	.word	0x00000000


	//----- nvinfo : EIATTR_REGCOUNT
	.align		4
.L_3:
        /*0018*/ 	.byte	0x04, 0x2f
        /*001a*/ 	.short	(.L_5 - .L_4)
	.align		4
.L_4:
        /*001c*/ 	.word	index@(_Z17GetScaleAndZPASymIfEvPKT_S2_iiPS0_S3_)
        /*0020*/ 	.word	0x0000001e


	//----- nvinfo : EIATTR_FRAME_SIZE
	.align		4
.L_5:
        /*0024*/ 	.byte	0x04, 0x11
        /*0026*/ 	.short	(.L_7 - .L_6)
	.align		4
.L_6:
        /*0028*/ 	.word	index@($_Z17GetScaleAndZPASymIfEvPKT_S2_iiPS0_S3_$__internal_accurate_pow)
        /*002c*/ 	.word	0x00000000


	//----- nvinfo : EIATTR_FRAME_SIZE
	.align		4
.L_7:
        /*0030*/ 	.byte	0x04, 0x11
        /*0032*/ 	.short	(.L_9 - .L_8)
	.align		4
.L_8:
        /*0034*/ 	.word	index@($__internal_1_$__cuda_sm3x_div_rn_noftz_f32_slowpath)
        /*0038*/ 	.word	0x00000000


	//----- nvinfo : EIATTR_FRAME_SIZE
	.align		4
.L_9:
        /*003c*/ 	.byte	0x04, 0x11
        /*003e*/ 	.short	(.L_11 - .L_10)
	.align		4
.L_10:
        /*0040*/ 	.word	index@(_Z17GetScaleAndZPASymIfEvPKT_S2_iiPS0_S3_)
        /*0044*/ 	.word	0x00000000


	//----- nvinfo : EIATTR_REGCOUNT
	.align		4
.L_11:
        /*0048*/ 	.byte	0x04, 0x2f
        /*004a*/ 	.short	(.L_13 - .L_12)
	.align		4
.L_12:
        /*004c*/ 	.word	index@(_Z26QuantizationPerChannelAsymIfEvPKT_PS0_S2_S2_iii)
        /*0050*/ 	.word	0x0000001e


	//----- nvinfo : EIATTR_FRAME_SIZE
	.align		4
.L_13:
        /*0054*/ 	.byte	0x04, 0x11
        /*0056*/ 	.short	(.L_15 - .L_14)
	.align		4
.L_14:
        /*0058*/ 	.word	index@($_Z26QuantizationPerChannelAsymIfEvPKT_PS0_S2_S2_iii$__internal_accurate_pow)
        /*005c*/ 	.word	0x00000000


	//----- nvinfo : EIATTR_FRAME_SIZE
	.align		4
.L_15:
        /*0060*/ 	.byte	0x04, 0x11
        /*0062*/ 	.short	(.L_17 - .L_16)
	.align		4
.L_16:
        /*0064*/ 	.word	index@($__internal_0_$__cuda_sm3x_div_rn_noftz_f32_slowpath)
        /*0068*/ 	.word	0x00000000


	//----- nvinfo : EIATTR_FRAME_SIZE
	.align		4
.L_17:
        /*006c*/ 	.byte	0x04, 0x11
        /*006e*/ 	.short	(.L_19 - .L_18)
	.align		4
.L_18:
        /*0070*/ 	.word	index@(_Z26QuantizationPerChannelAsymIfEvPKT_PS0_S2_S2_iii)
        /*0074*/ 	.word	0x00000000


	//----- nvinfo : EIATTR_MIN_STACK_SIZE
	.align		4
.L_19:
        /*0078*/ 	.byte	0x04, 0x12
        /*007a*/ 	.short	(.L_21 - .L_20)
	.align		4
.L_20:
        /*007c*/ 	.word	index@(_Z26QuantizationPerChannelAsymIfEvPKT_PS0_S2_S2_iii)
        /*0080*/ 	.word	0x00000000


	//----- nvinfo : EIATTR_MIN_STACK_SIZE
	.align		4
.L_21:
        /*0084*/ 	.byte	0x04, 0x12
        /*0086*/ 	.short	(.L_23 - .L_22)
	.align		4
.L_22:
        /*0088*/ 	.word	index@(_Z17GetScaleAndZPASymIfEvPKT_S2_iiPS0_S3_)
        /*008c*/ 	.word	0x00000000


	//----- nvinfo : EIATTR_MIN_STACK_SIZE
	.align		4
.L_23:
        /*0090*/ 	.byte	0x04, 0x12
        /*0092*/ 	.short	(.L_25 - .L_24)
	.align		4
.L_24:
        /*0094*/ 	.word	index@(_Z19GetMinMaxPerChannelIfEvPKT_iPS0_S3_ii)
        /*0098*/ 	.word	0x00000000
.L_25:


//--------------------- .nv.compat                --------------------------
	.section	.nv.compat,"",@"SHT_CUDA_COMPAT_INFO"
	.align	4
        /*0000*/ 	.byte	0x02, 0x09, 0x00, 0x00, 0x02, 0x02, 0x01, 0x00, 0x02, 0x05, 0x05, 0x00, 0x03, 0x07, 0x01, 0x01
        /*0010*/ 	.byte	0x02, 0x03, 0x00, 0x00, 0x02, 0x06, 0x01, 0x00, 0x04, 0x0b, 0x08, 0x00, 0x01, 0x00, 0x00, 0x00
        /*0020*/ 	.byte	0x00, 0x00, 0x00, 0x00


//--------------------- .nv.info._Z26QuantizationPerChannelAsymIfEvPKT_PS0_S2_S2_iii --------------------------
	.section	.nv.info._Z26QuantizationPerChannelAsymIfEvPKT_PS0_S2_S2_iii,"",@"SHT_CUDA_INFO"
	.sectionflags	@""
	.align	4


	//----- nvinfo : EIATTR_CUDA_API_VERSION
	.align		4
        /*0000*/ 	.byte	0x04, 0x37
        /*0002*/ 	.short	(.L_27 - .L_26)
.L_26:
        /*0004*/ 	.word	0x00000082


	//----- nvinfo : EIATTR_KPARAM_INFO
	.align		4
.L_27:
        /*0008*/ 	.byte	0x04, 0x17
        /*000a*/ 	.short	(.L_29 - .L_28)
.L_28:
        /*000c*/ 	.word	0x00000000
        /*0010*/ 	.short	0x0006
        /*0012*/ 	.short	0x0028
        /*0014*/ 	.byte	0x00, 0xf0, 0x11, 0x00


	//----- nvinfo : EIATTR_KPARAM_INFO
	.align		4
.L_29:
        /*0018*/ 	.byte	0x04, 0x17
        /*001a*/ 	.short	(.L_31 - .L_30)
.L_30:
        /*001c*/ 	.word	0x00000000
        /*0020*/ 	.short	0x0005
        /*0022*/ 	.short	0x0024
        /*0024*/ 	.byte	0x00, 0xf0, 0x11, 0x00


	//----- nvinfo : EIATTR_KPARAM_INFO
	.align		4
.L_31:
        /*0028*/ 	.byte	0x04, 0x17
        /*002a*/ 	.short	(.L_33 - .L_32)
.L_32:
        /*002c*/ 	.word	0x00000000
        /*0030*/ 	.short	0x0004
        /*0032*/ 	.short	0x0020
        /*0034*/ 	.byte	0x00, 0xf0, 0x11, 0x00


	//----- nvinfo : EIATTR_KPARAM_INFO
	.align		4
.L_33:
        /*0038*/ 	.byte	0x04, 0x17
        /*003a*/ 	.short	(.L_35 - .L_34)
.L_34:
        /*003c*/ 	.word	0x00000000
        /*0040*/ 	.short	0x0003
        /*0042*/ 	.short	0x0018
        /*0044*/ 	.byte	0x00, 0xf5, 0x21, 0x00


	//----- nvinfo : EIATTR_KPARAM_INFO
	.align		4
.L_35:
        /*0048*/ 	.byte	0x04, 0x17
        /*004a*/ 	.short	(.L_37 - .L_36)
.L_36:
        /*004c*/ 	.word	0x00000000
        /*0050*/ 	.short	0x0002
        /*0052*/ 	.short	0x0010
        /*0054*/ 	.byte	0x00, 0xf5, 0x21, 0x00


	//----- nvinfo : EIATTR_KPARAM_INFO
	.align		4
.L_37:
        /*0058*/ 	.byte	0x04, 0x17
        /*005a*/ 	.short	(.L_39 - .L_38)
.L_38:
        /*005c*/ 	.word	0x00000000
        /*0060*/ 	.short	0x0001
        /*0062*/ 	.short	0x0008
        /*0064*/ 	.byte	0x00, 0xf5, 0x21, 0x00


	//----- nvinfo : EIATTR_KPARAM_INFO
	.align		4
.L_39:
        /*0068*/ 	.byte	0x04, 0x17
        /*006a*/ 	.short	(.L_41 - .L_40)
.L_40:
        /*006c*/ 	.word	0x00000000
        /*0070*/ 	.short	0x0000
        /*0072*/ 	.short	0x0000
        /*0074*/ 	.byte	0x00, 0xf5, 0x21, 0x00


	//----- nvinfo : EIATTR_SPARSE_MMA_MASK
	.align		4
.L_41:
        /*0078*/ 	.byte	0x03, 0x50
        /*007a*/ 	.short	0x0000


	//----- nvinfo : EIATTR_MAXREG_COUNT
	.align		4
        /*007c*/ 	.byte	0x03, 0x1b
        /*007e*/ 	.short	0x00ff


	//----- nvinfo : EIATTR_MERCURY_ISA_VERSION
	.align		4
        /*0080*/ 	.byte	0x03, 0x5f
        /*0082*/ 	.short	0x0101


	//----- nvinfo : EIATTR_VRC_CTA_INIT_COUNT
	.align		4
        /*0084*/ 	.byte	0x02, 0x4a
	.zero		1
	.zero		1


	//----- nvinfo : EIATTR_EXIT_INSTR_OFFSETS
	.align		4
        /*0088*/ 	.byte	0x04, 0x1c
        /*008a*/ 	.short	(.L_43 - .L_42)


	//   ....[0]....
.L_42:
        /*008c*/ 	.word	0x00000070


	//   ....[1]....
        /*0090*/ 	.word	0x00000500


	//----- nvinfo : EIATTR_CRS_STACK_SIZE
	.align		4
.L_43:
        /*0094*/ 	.byte	0x04, 0x1e
        /*0096*/ 	.short	(.L_45 - .L_44)
.L_44:
        /*0098*/ 	.word	0x00000000


	//----- nvinfo : EIATTR_CBANK_PARAM_SIZE
	.align		4
.L_45:
        /*009c*/ 	.byte	0x03, 0x19
        /*009e*/ 	.short	0x002c


	//----- nvinfo : EIATTR_PARAM_CBANK
	.align		4
        /*00a0*/ 	.byte	0x04, 0x0a
        /*00a2*/ 	.short	(.L_47 - .L_46)
	.align		4
.L_46:
        /*00a4*/ 	.word	index@(.nv.constant0._Z26QuantizationPerChannelAsymIfEvPKT_PS0_S2_S2_iii)
        /*00a8*/ 	.short	0x0380
        /*00aa*/ 	.short	0x002c


	//----- nvinfo : EIATTR_SW_WAR
	.align		4
.L_47:
        /*00ac*/ 	.byte	0x04, 0x36
        /*00ae*/ 	.short	(.L_49 - .L_48)
.L_48:
        /*00b0*/ 	.word	0x00000008
.L_49:


//--------------------- .nv.info._Z17GetScaleAndZPASymIfEvPKT_S2_iiPS0_S3_ --------------------------
	.section	.nv.info._Z17GetScaleAndZPASymIfEvPKT_S2_iiPS0_S3_,"",@"SHT_CUDA_INFO"
	.sectionflags	@""
	.align	4


	//----- nvinfo : EIATTR_CUDA_API_VERSION
	.align		4
        /*0000*/ 	.byte	0x04, 0x37
        /*0002*/ 	.short	(.L_51 - .L_50)
.L_50:
        /*0004*/ 	.word	0x00000082


	//----- nvinfo : EIATTR_KPARAM_INFO
	.align		4
.L_51:
        /*0008*/ 	.byte	0x04, 0x17
        /*000a*/ 	.short	(.L_53 - .L_52)
.L_52:
        /*000c*/ 	.word	0x00000000
        /*0010*/ 	.short	0x0005
        /*0012*/ 	.short	0x0020
        /*0014*/ 	.byte	0x00, 0xf5, 0x21, 0x00


	//----- nvinfo : EIATTR_KPARAM_INFO
	.align		4
.L_53:
        /*0018*/ 	.byte	0x04, 0x17
        /*001a*/ 	.short	(.L_55 - .L_54)
.L_54:
        /*001c*/ 	.word	0x00000000
        /*0020*/ 	.short	0x0004
        /*0022*/ 	.short	0x0018
        /*0024*/ 	.byte	0x00, 0xf5, 0x21, 0x00


	//----- nvinfo : EIATTR_KPARAM_INFO
	.align		4
.L_55:
        /*0028*/ 	.byte	0x04, 0x17
        /*002a*/ 	.short	(.L_57 - .L_56)
.L_56:
        /*002c*/ 	.word	0x00000000
        /*0030*/ 	.short	0x0003
        /*0032*/ 	.short	0x0014
        /*0034*/ 	.byte	0x00, 0xf0, 0x11, 0x00


	//----- nvinfo : EIATTR_KPARAM_INFO
	.align		4
.L_57:
        /*0038*/ 	.byte	0x04, 0x17
        /*003a*/ 	.short	(.L_59 - .L_58)
.L_58:
        /*003c*/ 	.word	0x00000000
        /*0040*/ 	.short	0x0002
        /*0042*/ 	.short	0x0010
        /*0044*/ 	.byte	0x00, 0xf0, 0x11, 0x00


	//----- nvinfo : EIATTR_KPARAM_INFO
	.align		4
.L_59:
        /*0048*/ 	.byte	0x04, 0x17
        /*004a*/ 	.short	(.L_61 - .L_60)
.L_60:
        /*004c*/ 	.word	0x00000000
        /*0050*/ 	.short	0x0001
        /*0052*/ 	.short	0x0008
        /*0054*/ 	.byte	0x00, 0xf5, 0x21, 0x00


	//----- nvinfo : EIATTR_KPARAM_INFO
	.align		4
.L_61:
        /*0058*/ 	.byte	0x04, 0x17
        /*005a*/ 	.short	(.L_63 - .L_62)
.L_62:
        /*005c*/ 	.word	0x00000000
        /*0060*/ 	.short	0x0000
        /*0062*/ 	.short	0x0000
        /*0064*/ 	.byte	0x00, 0xf5, 0x21, 0x00


	//----- nvinfo : EIATTR_SPARSE_MMA_MASK
	.align		4
.L_63:
        /*0068*/ 	.byte	0x03, 0x50
        /*006a*/ 	.short	0x0000


	//----- nvinfo : EIATTR_MAXREG_COUNT
	.align		4
        /*006c*/ 	.byte	0x03, 0x1b
        /*006e*/ 	.short	0x00ff


	//----- nvinfo : EIATTR_MERCURY_ISA_VERSION
	.align		4
        /*0070*/ 	.byte	0x03, 0x5f
        /*0072*/ 	.short	0x0101


	//----- nvinfo : EIATTR_VRC_CTA_INIT_COUNT
	.align		4
        /*0074*/ 	.byte	0x02, 0x4a
	.zero		1
	.zero		1


	//----- nvinfo : EIATTR_EXIT_INSTR_OFFSETS
	.align		4
        /*0078*/ 	.byte	0x04, 0x1c
        /*007a*/ 	.short	(.L_65 - .L_64)


	//   ....[0]....
.L_64:
        /*007c*/ 	.word	0x00000070


	//   ....[1]....
        /*0080*/ 	.word	0x00000440


	//----- nvinfo : EIATTR_CRS_STACK_SIZE
	.align		4
.L_65:
        /*0084*/ 	.byte	0x04, 0x1e
        /*0086*/ 	.short	(.L_67 - .L_66)
.L_66:
        /*0088*/ 	.word	0x00000000


	//----- nvinfo : EIATTR_CBANK_PARAM_SIZE
	.align		4
.L_67:
        /*008c*/ 	.byte	0x03, 0x19
        /*008e*/ 	.short	0x0028


	//----- nvinfo : EIATTR_PARAM_CBANK
	.align		4
        /*0090*/ 	.byte	0x04, 0x0a
        /*0092*/ 	.short	(.L_69 - .L_68)
	.align		4
.L_68:
        /*0094*/ 	.word	index@(.nv.constant0._Z17GetScaleAndZPASymIfEvPKT_S2_iiPS0_S3_)
        /*0098*/ 	.short	0x0380
        /*009a*/ 	.short	0x0028


	//----- nvinfo : EIATTR_SW_WAR
	.align		4
.L_69:
        /*009c*/ 	.byte	0x04, 0x36
        /*009e*/ 	.short	(.L_71 - .L_70)
.L_70:
        /*00a0*/ 	.word	0x00000008
.L_71:


//--------------------- .nv.info._Z19GetMinMaxPerChannelIfEvPKT_iPS0_S3_ii --------------------------
	.section	.nv.info._Z19GetMinMaxPerChannelIfEvPKT_iPS0_S3_ii,"",@"SHT_CUDA_INFO"
	.sectionflags	@""
	.align	4


	//----- nvinfo : EIATTR_CUDA_API_VERSION
	.align		4
        /*0000*/ 	.byte	0x04, 0x37
        /*0002*/ 	.short	(.L_73 - .L_72)
.L_72:
        /*0004*/ 	.word	0x00000082


	//----- nvinfo : EIATTR_KPARAM_INFO
	.align		4
.L_73:
        /*0008*/ 	.byte	0x04, 0x17
        /*000a*/ 	.short	(.L_75 - .L_74)
.L_74:
        /*000c*/ 	.word	0x00000000
        /*0010*/ 	.short	0x0005
        /*0012*/ 	.short	0x0024
        /*0014*/ 	.byte	0x00, 0xf0, 0x11, 0x00


	//----- nvinfo : EIATTR_KPARAM_INFO
	.align		4
.L_75:
        /*0018*/ 	.byte	0x04, 0x17
        /*001a*/ 	.short	(.L_77 - .L_76)
.L_76:
        /*001c*/ 	.word	0x00000000
        /*0020*/ 	.short	0x0004
        /*0022*/ 	.short	0x0020
        /*0024*/ 	.byte	0x00, 0xf0, 0x11, 0x00


	//----- nvinfo : EIATTR_KPARAM_INFO
	.align		4
.L_77:
        /*0028*/ 	.byte	0x04, 0x17
        /*002a*/ 	.short	(.L_79 - .L_78)
.L_78:
        /*002c*/ 	.word	0x00000000
        /*0030*/ 	.short	0x0003
        /*0032*/ 	.short	0x0018
        /*0034*/ 	.byte	0x00, 0xf5, 0x21, 0x00


	//----- nvinfo : EIATTR_KPARAM_INFO
	.align		4
.L_79:
        /*0038*/ 	.byte	0x04, 0x17
        /*003a*/ 	.short	(.L_81 - .L_80)
.L_80:
        /*003c*/ 	.word	0x00000000
        /*0040*/ 	.short	0x0002
        /*0042*/ 	.short	0x0010
        /*0044*/ 	.byte	0x00, 0xf5, 0x21, 0x00


	//----- nvinfo : EIATTR_KPARAM_INFO
	.align		4
.L_81:
        /*0048*/ 	.byte	0x04, 0x17
        /*004a*/ 	.short	(.L_83 - .L_82)
.L_82:
        /*004c*/ 	.word	0x00000000
        /*0050*/ 	.short	0x0001
        /*0052*/ 	.short	0x0008
        /*0054*/ 	.byte	0x00, 0xf0, 0x11, 0x00


	//----- nvinfo : EIATTR_KPARAM_INFO
	.align		4
.L_83:
        /*0058*/ 	.byte	0x04, 0x17
        /*005a*/ 	.short	(.L_85 - .L_84)
.L_84:
        /*005c*/ 	.word	0x00000000
        /*0060*/ 	.short	0x0000
        /*0062*/ 	.short	0x0000
        /*0064*/ 	.byte	0x00, 0xf5, 0x21, 0x00


	//----- nvinfo : EIATTR_SPARSE_MMA_MASK
	.align		4
.L_85:
        /*0068*/ 	.byte	0x03, 0x50
        /*006a*/ 	.short	0x0000


	//----- nvinfo : EIATTR_MAXREG_COUNT
	.align		4
        /*006c*/ 	.byte	0x03, 0x1b
        /*006e*/ 	.short	0x00ff


	//----- nvinfo : EIATTR_NUM_BARRIERS
	.align		4
        /*0070*/ 	.byte	0x02, 0x4c
        /*0072*/ 	.byte	0x01
	.zero		1


	//----- nvinfo : EIATTR_MERCURY_ISA_VERSION
	.align		4
        /*0074*/ 	.byte	0x03, 0x5f
        /*0076*/ 	.short	0x0101


	//----- nvinfo : EIATTR_VRC_CTA_INIT_COUNT
	.align		4
        /*0078*/ 	.byte	0x02, 0x4a
	.zero		1
	.zero		1


	//----- nvinfo : EIATTR_EXIT_INSTR_OFFSETS
	.align		4
        /*007c*/ 	.byte	0x04, 0x1c
        /*007e*/ 	.short	(.L_87 - .L_86)


	//   ....[0]....
.L_86:
        /*0080*/ 	.word	0x00000040


	//   ....[1]....
        /*0084*/ 	.word	0x00000620


	//----- nvinfo : EIATTR_CRS_STACK_SIZE
	.align		4
.L_87:
        /*0088*/ 	.byte	0x04, 0x1e
        /*008a*/ 	.short	(.L_89 - .L_88)
.L_88:
        /*008c*/ 	.word	0x00000000


	//----- nvinfo : EIATTR_CBANK_PARAM_SIZE
	.align		4
.L_89:
        /*0090*/ 	.byte	0x03, 0x19
        /*0092*/ 	.short	0x0028


	//----- nvinfo : EIATTR_PARAM_CBANK
	.align		4
        /*0094*/ 	.byte	0x04, 0x0a
        /*0096*/ 	.short	(.L_91 - .L_90)
	.align		4
.L_90:
        /*0098*/ 	.word	index@(.nv.constant0._Z19GetMinMaxPerChannelIfEvPKT_iPS0_S3_ii)
        /*009c*/ 	.short	0x0380
        /*009e*/ 	.short	0x0028


	//----- nvinfo : EIATTR_SW_WAR
	.align		4
.L_91:
        /*00a0*/ 	.byte	0x04, 0x36
        /*00a2*/ 	.short	(.L_93 - .L_92)
.L_92:
        /*00a4*/ 	.word	0x00000008
.L_93:


//--------------------- .nv.callgraph             --------------------------
	.section	.nv.callgraph,"",@"SHT_CUDA_CALLGRAPH"
	.align	4
	.sectionentsize	8
	.align		4
        /*0000*/ 	.word	0x00000000
	.align		4
        /*0004*/ 	.word	0xffffffff
	.align		4
        /*0008*/ 	.word	0x00000000
	.align		4
        /*000c*/ 	.word	0xfffffffe
	.align		4
        /*0010*/ 	.word	0x00000000
	.align		4
        /*0014*/ 	.word	0xfffffffd
	.align		4
        /*0018*/ 	.word	0x00000000
	.align		4
        /*001c*/ 	.word	0xfffffffc


//--------------------- .text._Z26QuantizationPerChannelAsymIfEvPKT_PS0_S2_S2_iii --------------------------
	.section	.text._Z26QuantizationPerChannelAsymIfEvPKT_PS0_S2_S2_iii,"ax",@progbits
	.align	128
        .global         _Z26QuantizationPerChannelAsymIfEvPKT_PS0_S2_S2_iii
        .type           _Z26QuantizationPerChannelAsymIfEvPKT_PS0_S2_S2_iii,@function
        .size           _Z26QuantizationPerChannelAsymIfEvPKT_PS0_S2_S2_iii,(.L_x_49 - _Z26QuantizationPerChannelAsymIfEvPKT_PS0_S2_S2_iii)
        .other          _Z26QuantizationPerChannelAsymIfEvPKT_PS0_S2_S2_iii,@"STO_CUDA_ENTRY STV_DEFAULT"
_Z26QuantizationPerChannelAsymIfEvPKT_PS0_S2_S2_iii:
.text._Z26QuantizationPerChannelAsymIfEvPKT_PS0_S2_S2_iii:
[----:B------:R-:W-:Y:S01]  /*0000*/  LDC R1, c[0x0][0x37c] ;  /* 0x0000df00ff017b82 */ /* 0x000fe20000000800 */
[----:B------:R-:W0:Y:S07]  /*0010*/  S2R R3, SR_TID.X ;  /* 0x0000000000037919 */ /* 0x000e2e0000002100 */
[----:B------:R-:W0:Y:S01]  /*0020*/  S2UR UR4, SR_CTAID.X ;  /* 0x00000000000479c3 */ /* 0x000e220000002500 */
[----:B------:R-:W1:Y:S07]  /*0030*/  LDCU UR5, c[0x0][0x3a0] ;  /* 0x00007400ff0577ac */ /* 0x000e6e0008000800 */
[----:B------:R-:W0:Y:S02]  /*0040*/  LDC R0, c[0x0][0x360] ;  /* 0x0000d800ff007b82 */ /* 0x000e240000000800 */
[----:B0-----:R-:W-:-:S05]  /*0050*/  IMAD R2, R0, UR4, R3 ;  /* 0x0000000400027c24 */ /* 0x001fca000f8e0203 */
[----:B-1----:R-:W-:-:S13]  /*0060*/  ISETP.GE.AND P0, PT, R2, UR5, PT ;  /* 0x0000000502007c0c */ /* 0x002fda000bf06270 */
[----:B------:R-:W-:Y:S05]  /*0070*/  @P0 EXIT ;  /* 0x000000000000094d */ /* 0x000fea0003800000 */
[----:B------:R-:W0:Y:S01]  /*0080*/  LDCU UR4, c[0x0][0x3a4] ;  /* 0x00007480ff0477ac */ /* 0x000e220008000800 */
[----:B------:R-:W-:Y:S01]  /*0090*/  MOV R12, 0xc0 ;  /* 0x000000c0000c7802 */ /* 0x000fe20000000f00 */
[----:B0-----:R-:W0:Y:S06]  /*00a0*/  I2F.F64 R4, UR4 ;  /* 0x0000000400047d12 */ /* 0x001e2c0008201c00 */
[----:B0-----:R-:W-:Y:S05]  /*00b0*/  CALL.REL.NOINC `($_Z26QuantizationPerChannelAsymIfEvPKT_PS0_S2_S2_iii$__internal_accurate_pow) ;  /* 0x0000000800b47944 */ /* 0x001fea0003c00000 */
[----:B------:R-:W0:Y:S01]  /*00c0*/  LDCU UR5, c[0x0][0x3a4] ;  /* 0x00007480ff0577ac */ /* 0x000e220008000800 */
[----:B------:R-:W-:Y:S01]  /*00d0*/  DADD R16, R4, -1 ;  /* 0xbff0000004107429 */ /* 0x000fe20000000000 */
[----:B------:R-:W1:Y:S01]  /*00e0*/  LDC R13, c[0x0][0x3a8] ;  /* 0x0000ea00ff0d7b82 */ /* 0x000e620000000800 */
[----:B------:R-:W2:Y:S04]  /*00f0*/  LDCU UR4, c[0x0][0x370] ;  /* 0x00006e00ff0477ac */ /* 0x000ea80008000800 */
[----:B------:R-:W3:Y:S01]  /*0100*/  F2F.F32.F64 R12, R16 ;  /* 0x00000010000c7310 */ /* 0x000ee20000301000 */
[----:B------:R-:W4:Y:S02]  /*0110*/  LDCU.64 UR6, c[0x0][0x358] ;  /* 0x00006b00ff0677ac */ /* 0x000f240008000a00 */
[----:B------:R-:W1:Y:S01]  /*0120*/  LDC.64 R10, c[0x0][0x380] ;  /* 0x0000e000ff0a7b82 */ /* 0x000e620000000a00 */
[----:B------:R-:W1:Y:S07]  /*0130*/  LDCU UR8, c[0x0][0x3a0] ;  /* 0x00007400ff0877ac */ /* 0x000e6e0008000800 */
[----:B------:R-:W1:Y:S01]  /*0140*/  LDC.64 R8, c[0x0][0x388] ;  /* 0x0000e200ff087b82 */ /* 0x000e620000000a00 */
[----:B0-----:R-:W-:Y:S01]  /*0150*/  ISETP.NE.AND P0, PT, RZ, UR5, PT ;  /* 0x00000005ff007c0c */ /* 0x001fe2000bf05270 */
[----:B--2---:R-:W-:-:S03]  /*0160*/  IMAD R15, R0, UR4, RZ ;  /* 0x00000004000f7c24 */ /* 0x004fc6000f8e02ff */
[----:B---3--:R-:W-:-:S03]  /*0170*/  FSEL R12, R12, RZ, P0 ;  /* 0x000000ff0c0c7208 */ /* 0x008fc60000000000 */
[----:B------:R-:W0:Y:S08]  /*0180*/  LDC.64 R6, c[0x0][0x390] ;  /* 0x0000e400ff067b82 */ /* 0x000e300000000a00 */
[----:B----4-:R-:W2:Y:S02]  /*0190*/  LDC.64 R4, c[0x0][0x398] ;  /* 0x0000e600ff047b82 */ /* 0x010ea40000000a00 */
.L_x_2:
[----:B-1-3--:R-:W-:-:S04]  /*01a0*/  IABS R3, R13 ;  /* 0x0000000d00037213 */ /* 0x00afc80000000000 */
[----:B------:R-:W1:Y:S08]  /*01b0*/  I2F.RP R0, R3 ;  /* 0x0000000300007306 */ /* 0x000e700000209400 */
[----:B-1----:R-:W1:Y:S02]  /*01c0*/  MUFU.RCP R0, R0 ;  /* 0x0000000000007308 */ /* 0x002e640000001000 */
[----:B-1----:R-:W-:-:S06]  /*01d0*/  VIADD R16, R0, 0xffffffe ;  /* 0x0ffffffe00107836 */ /* 0x002fcc0000000000 */
[----:B------:R1:W3:Y:S02]  /*01e0*/  F2I.FTZ.U32.TRUNC.NTZ R17, R16 ;  /* 0x0000001000117305 */ /* 0x0002e4000021f000 */
[----:B-1----:R-:W-:Y:S02]  /*01f0*/  IMAD.MOV.U32 R16, RZ, RZ, RZ ;  /* 0x000000ffff107224 */ /* 0x002fe400078e00ff */
[----:B---3--:R-:W-:-:S04]  /*0200*/  IMAD.MOV R14, RZ, RZ, -R17 ;  /* 0x000000ffff0e7224 */ /* 0x008fc800078e0a11 */
[----:B------:R-:W-:Y:S01]  /*0210*/  IMAD R19, R14, R3, RZ ;  /* 0x000000030e137224 */ /* 0x000fe200078e02ff */
[----:B------:R-:W-:-:S03]  /*0220*/  IABS R14, R2 ;  /* 0x00000002000e7213 */ /* 0x000fc60000000000 */
[----:B------:R-:W-:-:S06]  /*0230*/  IMAD.HI.U32 R17, R17, R19, R16 ;  /* 0x0000001311117227 */ /* 0x000fcc00078e0010 */
[----:B------:R-:W-:-:S04]  /*0240*/  IMAD.HI.U32 R17, R17, R14, RZ ;  /* 0x0000000e11117227 */ /* 0x000fc800078e00ff */
[----:B------:R-:W-:-:S04]  /*0250*/  IMAD.MOV R0, RZ, RZ, -R17 ;  /* 0x000000ffff007224 */ /* 0x000fc800078e0a11 */
[----:B------:R-:W-:-:S05]  /*0260*/  IMAD R0, R3, R0, R14 ;  /* 0x0000000003007224 */ /* 0x000fca00078e020e */
[----:B------:R-:W-:-:S13]  /*0270*/  ISETP.GT.U32.AND P2, PT, R3, R0, PT ;  /* 0x000000000300720c */ /* 0x000fda0003f44070 */
[----:B------:R-:W-:Y:S02]  /*0280*/  @!P2 IMAD.IADD R0, R0, 0x1, -R3 ;  /* 0x000000010000a824 */ /* 0x000fe400078e0a03 */
[----:B------:R-:W-:Y:S01]  /*0290*/  @!P2 VIADD R17, R17, 0x1 ;  /* 0x000000011111a836 */ /* 0x000fe20000000000 */
[----:B------:R-:W-:Y:S02]  /*02a0*/  ISETP.NE.AND P2, PT, R13, RZ, PT ;  /* 0x000000ff0d00720c */ /* 0x000fe40003f45270 */
[----:B------:R-:W-:Y:S02]  /*02b0*/  ISETP.GE.U32.AND P0, PT, R0, R3, PT ;  /* 0x000000030000720c */ /* 0x000fe40003f06070 */
[----:B------:R-:W-:-:S04]  /*02c0*/  LOP3.LUT R0, R2, R13, RZ, 0x3c, !PT ;  /* 0x0000000d02007212 */ /* 0x000fc800078e3cff */
[----:B------:R-:W-:-:S07]  /*02d0*/  ISETP.GE.AND P1, PT, R0, RZ, PT ;  /* 0x000000ff0000720c */ /* 0x000fce0003f26270 */
[----:B------:R-:W-:-:S04]  /*02e0*/  @P0 VIADD R17, R17, 0x1 ;  /* 0x0000000111110836 */ /* 0x000fc80000000000 */
[----:B------:R-:W-:-:S04]  /*02f0*/  IMAD.MOV.U32 R19, RZ, RZ, R17 ;  /* 0x000000ffff137224 */ /* 0x000fc800078e0011 */
[----:B------:R-:W-:Y:S01]  /*0300*/  @!P1 IMAD.MOV R19, RZ, RZ, -R19 ;  /* 0x000000ffff139224 */ /* 0x000fe200078e0a13 */
[----:B------:R-:W-:-:S05]  /*0310*/  @!P2 LOP3.LUT R19, RZ, R13, RZ, 0x33, !PT ;  /* 0x0000000dff13a212 */ /* 0x000fca00078e33ff */
[----:B0-----:R-:W-:-:S05]  /*0320*/  IMAD.WIDE R16, R19, 0x4, R6 ;  /* 0x0000000413107825 */ /* 0x001fca00078e0206 */
[----:B------:R-:W3:Y:S01]  /*0330*/  LDG.E R3, desc[UR6][R16.64] ;  /* 0x0000000610037981 */ /* 0x000ee2000c1e1900 */
[----:B------:R-:W-:-:S05]  /*0340*/  IMAD.WIDE R20, R2, 0x4, R10 ;  /* 0x0000000402147825 */ /* 0x000fca00078e020a */
[----:B------:R-:W4:Y:S01]  /*0350*/  LDG.E R0, desc[UR6][R20.64] ;  /* 0x0000000614007981 */ /* 0x000f22000c1e1900 */
[----:B--2---:R-:W-:-:S05]  /*0360*/  IMAD.WIDE R18, R19, 0x4, R4 ;  /* 0x0000000413127825 */ /* 0x004fca00078e0204 */
[----:B------:R0:W5:Y:S01]  /*0370*/  LDG.E R14, desc[UR6][R18.64] ;  /* 0x00000006120e7981 */ /* 0x000162000c1e1900 */
[----:B------:R-:W-:Y:S01]  /*0380*/  BSSY.RECONVERGENT B0, `(.L_x_0) ;  /* 0x000000c000007945 */ /* 0x000fe20003800200 */
[----:B---3--:R-:W1:Y:S08]  /*0390*/  MUFU.RCP R22, R3 ;  /* 0x0000000300167308 */ /* 0x008e700000001000 */
[----:B----4-:R-:W2:Y:S01]  /*03a0*/  FCHK P0, R0, R3 ;  /* 0x0000000300007302 */ /* 0x010ea20000000000 */
[----:B-1----:R-:W-:-:S04]  /*03b0*/  FFMA R23, -R3, R22, 1 ;  /* 0x3f80000003177423 */ /* 0x002fc80000000116 */
[----:B------:R-:W-:-:S04]  /*03c0*/  FFMA R23, R22, R23, R22 ;  /* 0x0000001716177223 */ /* 0x000fc80000000016 */
[----:B------:R-:W-:-:S04]  /*03d0*/  FFMA R22, R0, R23, RZ ;  /* 0x0000001700167223 */ /* 0x000fc800000000ff */
[----:B------:R-:W-:-:S04]  /*03e0*/  FFMA R24, -R3, R22, R0 ;  /* 0x0000001603187223 */ /* 0x000fc80000000100 */
[----:B------:R-:W-:Y:S01]  /*03f0*/  FFMA R23, R23, R24, R22 ;  /* 0x0000001817177223 */ /* 0x000fe20000000016 */
[----:B0-2---:R-:W-:Y:S06]  /*0400*/  @!P0 BRA `(.L_x_1) ;  /* 0x00000000000c8947 */ /* 0x005fec0003800000 */
[----:B------:R-:W-:-:S07]  /*0410*/  MOV R16, 0x430 ;  /* 0x0000043000107802 */ /* 0x000fce0000000f00 */
[----:B-----5:R-:W-:Y:S05]  /*0420*/  CALL.REL.NOINC `($__internal_0_$__cuda_sm3x_div_rn_noftz_f32_slowpath) ;  /* 0x0000000000387944 */ /* 0x020fea0003c00000 */
[----:B------:R-:W-:-:S07]  /*0430*/  IMAD.MOV.U32 R23, RZ, RZ, R0 ;  /* 0x000000ffff177224 */ /* 0x000fce00078e0000 */
.L_x_1:
[----:B------:R-:W-:Y:S05]  /*0440*/  BSYNC.RECONVERGENT B0 ;  /* 0x0000000000007941 */ /* 0x000fea0003800200 */
.L_x_0:
[----:B-----5:R-:W-:Y:S01]  /*0450*/  FADD R14, R14, R23 ;  /* 0x000000170e0e7221 */ /* 0x020fe20000000000 */
[----:B------:R-:W-:Y:S01]  /*0460*/  IMAD.WIDE R16, R2, 0x4, R8 ;  /* 0x0000000402107825 */ /* 0x000fe200078e0208 */
[----:B------:R-:W-:Y:S02]  /*0470*/  IADD3 R2, PT, PT, R15, R2, RZ ;  /* 0x000000020f027210 */ /* 0x000fe40007ffe0ff */
[----:B------:R-:W0:Y:S02]  /*0480*/  FRND R3, R14 ;  /* 0x0000000e00037307 */ /* 0x000e240000201000 */
[----:B0-----:R-:W-:-:S04]  /*0490*/  FSETP.GT.AND P0, PT, R3, R12, PT ;  /* 0x0000000c0300720b */ /* 0x001fc80003f04000 */
[----:B------:R-:W-:-:S04]  /*04a0*/  FSEL R3, R12, R3, P0 ;  /* 0x000000030c037208 */ /* 0x000fc80000000000 */
[----:B------:R-:W-:-:S04]  /*04b0*/  FSETP.GEU.AND P0, PT, R3, RZ, PT ;  /* 0x000000ff0300720b */ /* 0x000fc80003f0e000 */
[----:B------:R-:W-:Y:S02]  /*04c0*/  FSEL R3, R3, RZ, P0 ;  /* 0x000000ff03037208 */ /* 0x000fe40000000000 */
[----:B------:R-:W-:-:S03]  /*04d0*/  ISETP.GE.AND P0, PT, R2, UR8, PT ;  /* 0x0000000802007c0c */ /* 0x000fc6000bf06270 */
[----:B------:R3:W-:Y:S10]  /*04e0*/  STG.E desc[UR6][R16.64], R3 ;  /* 0x0000000310007986 */ /* 0x0007f4000c101906 */
[----:B------:R-:W-:Y:S05]  /*04f0*/  @!P0 BRA `(.L_x_2) ;  /* 0xfffffffc00288947 */ /* 0x000fea000383ffff */
[----:B------:R-:W-:Y:S05]  /*0500*/  EXIT ;  /* 0x000000000000794d */ /* 0x000fea0003800000 */
        .weak           $__internal_0_$__cuda_sm3x_div_rn_noftz_f32_slowpath
        .type           $__internal_0_$__cuda_sm3x_div_rn_noftz_f32_slowpath,@function
        .size           $__internal_0_$__cuda_sm3x_div_rn_noftz_f32_slowpath,($_Z26QuantizationPerChannelAsymIfEvPKT_PS0_S2_S2_iii$__internal_accurate_pow - $__internal_0_$__cuda_sm3x_div_rn_noftz_f32_slowpath)
$__internal_0_$__cuda_sm3x_div_rn_noftz_f32_slowpath:
[--C-:B------:R-:W-:Y:S01]  /*0510*/  SHF.R.U32.HI R17, RZ, 0x17, R3.reuse ;  /* 0x00000017ff117819 */ /* 0x100fe20000011603 */
[----:B------:R-:W-:Y:S01]  /*0520*/  BSSY.RECONVERGENT B1, `(.L_x_3) ;  /* 0x0000064000017945 */ /* 0x000fe20003800200 */
[--C-:B------:R-:W-:Y:S01]  /*0530*/  SHF.R.U32.HI R18, RZ, 0x17, R0.reuse ;  /* 0x00000017ff127819 */ /* 0x100fe20000011600 */
[----:B------:R-:W-:Y:S01]  /*0540*/  IMAD.MOV.U32 R19, RZ, RZ, R0 ;  /* 0x000000ffff137224 */ /* 0x000fe200078e0000 */
[----:B------:R-:W-:Y:S01]  /*0550*/  LOP3.LUT R17, R17, 0xff, RZ, 0xc0, !PT ;  /* 0x000000ff11117812 */ /* 0x000fe200078ec0ff */
[----:B------:R-:W-:Y:S01]  /*0560*/  IMAD.MOV.U32 R20, RZ, RZ, R3 ;  /* 0x000000ffff147224 */ /* 0x000fe200078e0003 */
[----:B------:R-:W-:-:S03]  /*0570*/  LOP3.LUT R22, R18, 0xff, RZ, 0xc0, !PT ;  /* 0x000000ff12167812 */ /* 0x000fc600078ec0ff */
[----:B------:R-:W-:Y:S02]  /*0580*/  VIADD R23, R17, 0xffffffff ;  /* 0xffffffff11177836 */ /* 0x000fe40000000000 */
[----:B------:R-:W-:-:S03]  /*0590*/  VIADD R21, R22, 0xffffffff ;  /* 0xffffffff16157836 */ /* 0x000fc60000000000 */
[----:B------:R-:W-:-:S04]  /*05a0*/  ISETP.GT.U32.AND P0, PT, R23, 0xfd, PT ;  /* 0x000000fd1700780c */ /* 0x000fc80003f04070 */
[----:B------:R-:W-:-:S13]  /*05b0*/  ISETP.GT.U32.OR P0, PT, R21, 0xfd, P0 ;  /* 0x000000fd1500780c */ /* 0x000fda0000704470 */
[----:B------:R-:W-:Y:S01]  /*05c0*/  @!P0 IMAD.MOV.U32 R18, RZ, RZ, RZ ;  /* 0x000000ffff128224 */ /* 0x000fe200078e00ff */
[----:B------:R-:W-:Y:S06]  /*05d0*/  @!P0 BRA `(.L_x_4) ;  /* 0x00000000005c8947 */ /* 0x000fec0003800000 */
[----:B------:R-:W-:Y:S02]  /*05e0*/  FSETP.GTU.FTZ.AND P0, PT, |R0|, +INF , PT ;  /* 0x7f8000000000780b */ /* 0x000fe40003f1c200 */
[----:B------:R-:W-:-:S04]  /*05f0*/  FSETP.GTU.FTZ.AND P1, PT, |R3|, +INF , PT ;  /* 0x7f8000000300780b */ /* 0x000fc80003f3c200 */
[----:B------:R-:W-:-:S13]  /*0600*/  PLOP3.LUT P0, PT, P0, P1, PT, 0xf8, 0x8f ;  /* 0x00000000008f781c */ /* 0x000fda0000703f70 */
[----:B------:R-:W-:Y:S05]  /*0610*/  @P0 BRA `(.L_x_5) ;  /* 0x00000004004c0947 */ /* 0x000fea0003800000 */
[----:B------:R-:W-:-:S13]  /*0620*/  LOP3.LUT P0, RZ, R20, 0x7fffffff, R19, 0xc8, !PT ;  /* 0x7fffffff14ff7812 */ /* 0x000fda000780c813 */
[----:B------:R-:W-:Y:S05]  /*0630*/  @!P0 BRA `(.L_x_6) ;  /* 0x00000004003c8947 */ /* 0x000fea0003800000 */
[C---:B------:R-:W-:Y:S02]  /*0640*/  FSETP.NEU.FTZ.AND P2, PT, |R0|.reuse, +INF , PT ;  /* 0x7f8000000000780b */ /* 0x040fe40003f5d200 */
[----:B------:R-:W-:Y:S02]  /*0650*/  FSETP.NEU.FTZ.AND P1, PT, |R3|, +INF , PT ;  /* 0x7f8000000300780b */ /* 0x000fe40003f3d200 */
[----:B------:R-:W-:-:S11]  /*0660*/  FSETP.NEU.FTZ.AND P0, PT, |R0|, +INF , PT ;  /* 0x7f8000000000780b */ /* 0x000fd60003f1d200 */
[----:B------:R-:W-:Y:S05]  /*0670*/  @!P1 BRA !P2, `(.L_x_6) ;  /* 0x00000004002c9947 */ /* 0x000fea0005000000 */
[----:B------:R-:W-:-:S04]  /*0680*/  LOP3.LUT P2, RZ, R19, 0x7fffffff, RZ, 0xc0, !PT ;  /* 0x7fffffff13ff7812 */ /* 0x000fc8000784c0ff */
[----:B------:R-:W-:-:S13]  /*0690*/  PLOP3.LUT P1, PT, P1, P2, PT, 0x2f, 0xf2 ;  /* 0x0000000000f2781c */ /* 0x000fda0000f24577 */
[----:B------:R-:W-:Y:S05]  /*06a0*/  @P1 BRA `(.L_x_7) ;  /* 0x0000000400181947 */ /* 0x000fea0003800000 */
[----:B------:R-:W-:-:S04]  /*06b0*/  LOP3.LUT P1, RZ, R20, 0x7fffffff, RZ, 0xc0, !PT ;  /* 0x7fffffff14ff7812 */ /* 0x000fc8000782c0ff */
[----:B------:R-:W-:-:S13]  /*06c0*/  PLOP3.LUT P0, PT, P0, P1, PT, 0x2f, 0xf2 ;  /* 0x0000000000f2781c */ /* 0x000fda0000702577 */
[----:B------:R-:W-:Y:S05]  /*06d0*/  @P0 BRA `(.L_x_8) ;  /* 0x0000000400000947 */ /* 0x000fea0003800000 */
[----:B------:R-:W-:Y:S02]  /*06e0*/  ISETP.GE.AND P0, PT, R21, RZ, PT ;  /* 0x000000ff1500720c */ /* 0x000fe40003f06270 */
[----:B------:R-:W-:-:S11]  /*06f0*/  ISETP.GE.AND P1, PT, R23, RZ, PT ;  /* 0x000000ff1700720c */ /* 0x000fd60003f26270 */
[----:B------:R-:W-:Y:S02]  /*0700*/  @P0 IMAD.MOV.U32 R18, RZ, RZ, RZ ;  /* 0x000000ffff120224 */ /* 0x000fe400078e00ff */
[----:B------:R-:W-:Y:S01]  /*0710*/  @!P0 FFMA R19, R0, 1.84467440737095516160e+19, RZ ;  /* 0x5f80000000138823 */ /* 0x000fe200000000ff */
[----:B------:R-:W-:Y:S02]  /*0720*/  @!P0 IMAD.MOV.U32 R18, RZ, RZ, -0x40 ;  /* 0xffffffc0ff128424 */ /* 0x000fe400078e00ff */
[----:B------:R-:W-:Y:S02]  /*0730*/  @!P1 FFMA R20, R3, 1.84467440737095516160e+19, RZ ;  /* 0x5f80000003149823 */ /* 0x000fe400000000ff */
[----:B------:R-:W-:-:S07]  /*0740*/  @!P1 VIADD R18, R18, 0x40 ;  /* 0x0000004012129836 */ /* 0x000fce0000000000 */
.L_x_4:
[----:B------:R-:W-:Y:S01]  /*0750*/  LEA R3, R17, 0xc0800000, 0x17 ;  /* 0xc080000011037811 */ /* 0x000fe200078eb8ff */
[----:B------:R-:W-:Y:S01]  /*0760*/  VIADD R22, R22, 0xffffff81 ;  /* 0xffffff8116167836 */ /* 0x000fe20000000000 */
[----:B------:R-:W-:Y:S02]  /*0770*/  BSSY.RECONVERGENT B2, `(.L_x_9) ;  /* 0x0000035000027945 */ /* 0x000fe40003800200 */
[----:B------:R-:W-:Y:S01]  /*0780*/  IADD3 R21, PT, PT, -R3, R20, RZ ;  /* 0x0000001403157210 */ /* 0x000fe20007ffe1ff */
[----:B------:R-:W-:-:S03]  /*0790*/  IMAD R0, R22, -0x800000, R19 ;  /* 0xff80000016007824 */ /* 0x000fc600078e0213 */
[----:B------:R0:W1:Y:S01]  /*07a0*/  MUFU.RCP R3, R21 ;  /* 0x0000001500037308 */ /* 0x0000620000001000 */
[----:B------:R-:W-:Y:S01]  /*07b0*/  FADD.FTZ R23, -R21, -RZ ;  /* 0x800000ff15177221 */ /* 0x000fe20000010100 */
[----:B0-----:R-:W-:-:S05]  /*07c0*/  IADD3 R21, PT, PT, R22, 0x7f, -R17 ;  /* 0x0000007f16157810 */ /* 0x001fca0007ffe811 */
[----:B------:R-:W-:Y:S02]  /*07d0*/  IMAD.IADD R21, R21, 0x1, R18 ;  /* 0x0000000115157824 */ /* 0x000fe400078e0212 */
[----:B-1----:R-:W-:-:S04]  /*07e0*/  FFMA R20, R3, R23, 1 ;  /* 0x3f80000003147423 */ /* 0x002fc80000000017 */
[----:B------:R-:W-:-:S04]  /*07f0*/  FFMA R3, R3, R20, R3 ;  /* 0x0000001403037223 */ /* 0x000fc80000000003 */
[----:B------:R-:W-:-:S04]  /*0800*/  FFMA R20, R0, R3, RZ ;  /* 0x0000000300147223 */ /* 0x000fc800000000ff */
[----:B------:R-:W-:-:S04]  /*0810*/  FFMA R19, R23, R20, R0 ;  /* 0x0000001417137223 */ /* 0x000fc80000000000 */
[----:B------:R-:W-:-:S04]  /*0820*/  FFMA R20, R3, R19, R20 ;  /* 0x0000001303147223 */ /* 0x000fc80000000014 */
[----:B------:R-:W-:-:S04]  /*0830*/  FFMA R19, R23, R20, R0 ;  /* 0x0000001417137223 */ /* 0x000fc80000000000 */
[----:B------:R-:W-:-:S05]  /*0840*/  FFMA R0, R3, R19, R20 ;  /* 0x0000001303007223 */ /* 0x000fca0000000014 */
[----:B------:R-:W-:-:S04]  /*0850*/  SHF.R.U32.HI R17, RZ, 0x17, R0 ;  /* 0x00000017ff117819 */ /* 0x000fc80000011600 */
[----:B------:R-:W-:-:S05]  /*0860*/  LOP3.LUT R17, R17, 0xff, RZ, 0xc0, !PT ;  /* 0x000000ff11117812 */ /* 0x000fca00078ec0ff */
[----:B------:R-:W-:-:S04]  /*0870*/  IMAD.IADD R22, R17, 0x1, R21 ;  /* 0x0000000111167824 */ /* 0x000fc800078e0215 */
[----:B------:R-:W-:-:S05]  /*0880*/  VIADD R17, R22, 0xffffffff ;  /* 0xffffffff16117836 */ /* 0x000fca0000000000 */
[----:B------:R-:W-:-:S13]  /*0890*/  ISETP.GE.U32.AND P0, PT, R17, 0xfe, PT ;  /* 0x000000fe1100780c */ /* 0x000fda0003f06070 */
[----:B------:R-:W-:Y:S05]  /*08a0*/  @!P0 BRA `(.L_x_10) ;  /* 0x0000000000808947 */ /* 0x000fea0003800000 */
[----:B------:R-:W-:-:S13]  /*08b0*/  ISETP.GT.AND P0, PT, R22, 0xfe, PT ;  /* 0x000000fe1600780c */ /* 0x000fda0003f04270 */
[----:B------:R-:W-:Y:S05]  /*08c0*/  @P0 BRA `(.L_x_11) ;  /* 0x00000000006c0947 */ /* 0x000fea0003800000 */
[----:B------:R-:W-:-:S13]  /*08d0*/  ISETP.GE.AND P0, PT, R22, 0x1, PT ;  /* 0x000000011600780c */ /* 0x000fda0003f06270 */
[----:B------:R-:W-:Y:S05]  /*08e0*/  @P0 BRA `(.L_x_12) ;  /* 0x0000000000740947 */ /* 0x000fea0003800000 */
[----:B------:R-:W-:Y:S02]  /*08f0*/  ISETP.GE.AND P0, PT, R22, -0x18, PT ;  /* 0xffffffe81600780c */ /* 0x000fe40003f06270 */
[----:B------:R-:W-:-:S11]  /*0900*/  LOP3.LUT R0, R0, 0x80000000, RZ, 0xc0, !PT ;  /* 0x8000000000007812 */ /* 0x000fd600078ec0ff */
[----:B------:R-:W-:Y:S05]  /*0910*/  @!P0 BRA `(.L_x_12) ;  /* 0x0000000000688947 */ /* 0x000fea0003800000 */
[-CC-:B------:R-:W-:Y:S01]  /*0920*/  FFMA.RZ R17, R3, R19.reuse, R20.reuse ;  /* 0x0000001303117223 */ /* 0x180fe2000000c014 */
[C---:B------:R-:W-:Y:S02]  /*0930*/  ISETP.NE.AND P2, PT, R22.reuse, RZ, PT ;  /* 0x000000ff1600720c */ /* 0x040fe40003f45270 */
[C---:B------:R-:W-:Y:S02]  /*0940*/  ISETP.NE.AND P1, PT, R22.reuse, RZ, PT ;  /* 0x000000ff1600720c */ /* 0x040fe40003f25270 */
[----:B------:R-:W-:Y:S01]  /*0950*/  LOP3.LUT R18, R17, 0x7fffff, RZ, 0xc0, !PT ;  /* 0x007fffff11127812 */ /* 0x000fe200078ec0ff */
[CCC-:B------:R-:W-:Y:S01]  /*0960*/  FFMA.RP R17, R3.reuse, R19.reuse, R20.reuse ;  /* 0x0000001303117223 */ /* 0x1c0fe20000008014 */
[----:B------:R-:W-:Y:S01]  /*0970*/  FFMA.RM R20, R3, R19, R20 ;  /* 0x0000001303147223 */ /* 0x000fe20000004014 */
[----:B------:R-:W-:Y:S01]  /*0980*/  VIADD R3, R22, 0x20 ;  /* 0x0000002016037836 */ /* 0x000fe20000000000 */
[----:B------:R-:W-:Y:S01]  /*0990*/  LOP3.LUT R18, R18, 0x800000, RZ, 0xfc, !PT ;  /* 0x0080000012127812 */ /* 0x000fe200078efcff */
[----:B------:R-:W-:-:S02]  /*09a0*/  IMAD.MOV R19, RZ, RZ, -R22 ;  /* 0x000000ffff137224 */ /* 0x000fc400078e0a16 */
[----:B------:R-:W-:Y:S02]  /*09b0*/  FSETP.NEU.FTZ.AND P0, PT, R17, R20, PT ;  /* 0x000000141100720b */ /* 0x000fe40003f1d000 */
[----:B------:R-:W-:Y:S02]  /*09c0*/  SHF.L.U32 R3, R18, R3, RZ ;  /* 0x0000000312037219 */ /* 0x000fe400000006ff */
[----:B------:R-:W-:Y:S02]  /*09d0*/  SEL R17, R19, RZ, P2 ;  /* 0x000000ff13117207 */ /* 0x000fe40001000000 */
[----:B------:R-:W-:Y:S02]  /*09e0*/  ISETP.NE.AND P1, PT, R3, RZ, P1 ;  /* 0x000000ff0300720c */ /* 0x000fe40000f25270 */
[----:B------:R-:W-:Y:S02]  /*09f0*/  SHF.R.U32.HI R17, RZ, R17, R18 ;  /* 0x00000011ff117219 */ /* 0x000fe40000011612 */
[----:B------:R-:W-:-:S02]  /*0a00*/  PLOP3.LUT P0, PT, P0, P1, PT, 0xf8, 0x8f ;  /* 0x00000000008f781c */ /* 0x000fc40000703f70 */
[----:B------:R-:W-:Y:S02]  /*0a10*/  SHF.R.U32.HI R18, RZ, 0x1, R17 ;  /* 0x00000001ff127819 */ /* 0x000fe40000011611 */
[----:B------:R-:W-:-:S04]  /*0a20*/  SEL R3, RZ, 0x1, !P0 ;  /* 0x00000001ff037807 */ /* 0x000fc80004000000 */
[----:B------:R-:W-:-:S04]  /*0a30*/  LOP3.LUT R20, R3, 0x1, R18, 0xf8, !PT ;  /* 0x0000000103147812 */ /* 0x000fc800078ef812 */
[----:B------:R-:W-:-:S05]  /*0a40*/  LOP3.LUT R17, R20, R17, RZ, 0xc0, !PT ;  /* 0x0000001114117212 */ /* 0x000fca00078ec0ff */
[----:B------:R-:W-:-:S05]  /*0a50*/  IMAD.IADD R17, R18, 0x1, R17 ;  /* 0x0000000112117824 */ /* 0x000fca00078e0211 */
[----:B------:R-:W-:Y:S01]  /*0a60*/  LOP3.LUT R0, R17, R0, RZ, 0xfc, !PT ;  /* 0x0000000011007212 */ /* 0x000fe200078efcff */
[----:B------:R-:W-:Y:S06]  /*0a70*/  BRA `(.L_x_12) ;  /* 0x0000000000107947 */ /* 0x000fec0003800000 */
.L_x_11:
[----:B------:R-:W-:-:S04]  /*0a80*/  LOP3.LUT R0, R0, 0x80000000, RZ, 0xc0, !PT ;  /* 0x8000000000007812 */ /* 0x000fc800078ec0ff */
[----:B------:R-:W-:Y:S01]  /*0a90*/  LOP3.LUT R0, R0, 0x7f800000, RZ, 0xfc, !PT ;  /* 0x7f80000000007812 */ /* 0x000fe200078efcff */
[----:B------:R-:W-:Y:S06]  /*0aa0*/  BRA `(.L_x_12) ;  /* 0x0000000000047947 */ /* 0x000fec0003800000 */
.L_x_10:
[----:B------:R-:W-:-:S07]  /*0ab0*/  IMAD R0, R21, 0x800000, R0 ;  /* 0x0080000015007824 */ /* 0x000fce00078e0200 */
.L_x_12:
[----:B------:R-:W-:Y:S05]  /*0ac0*/  BSYNC.RECONVERGENT B2 ;  /* 0x0000000000027941 */ /* 0x000fea0003800200 */
.L_x_9:
[----:B------:R-:W-:Y:S05]  /*0ad0*/  BRA `(.L_x_13) ;  /* 0x0000000000207947 */ /* 0x000fea0003800000 */
.L_x_8:
[----:B------:R-:W-:-:S04]  /*0ae0*/  LOP3.LUT R0, R20, 0x80000000, R19, 0x48, !PT ;  /* 0x8000000014007812 */ /* 0x000fc800078e4813 */
[----:B------:R-:W-:Y:S01]  /*0af0*/  LOP3.LUT R0, R0, 0x7f800000, RZ, 0xfc, !PT ;  /* 0x7f80000000007812 */ /* 0x000fe200078efcff */
[----:B------:R-:W-:Y:S06]  /*0b00*/  BRA `(.L_x_13) ;  /* 0x0000000000147947 */ /* 0x000fec0003800000 */
.L_x_7:
[----:B------:R-:W-:Y:S01]  /*0b10*/  LOP3.LUT R0, R20, 0x80000000, R19, 0x48, !PT ;  /* 0x8000000014007812 */ /* 0x000fe200078e4813 */
[----:B------:R-:W-:Y:S06]  /*0b20*/  BRA `(.L_x_13) ;  /* 0x00000000000c7947 */ /* 0x000fec0003800000 */
.L_x_6:
[----:B------:R-:W0:Y:S01]  /*0b30*/  MUFU.RSQ R0, -QNAN ;  /* 0xffc0000000007908 */ /* 0x000e220000001400 */
[----:B------:R-:W-:Y:S05]  /*0b40*/  BRA `(.L_x_13) ;  /* 0x0000000000047947 */ /* 0x000fea0003800000 */
.L_x_5:
[----:B------:R-:W-:-:S07]  /*0b50*/  FADD.FTZ R0, R0, R3 ;  /* 0x0000000300007221 */ /* 0x000fce0000010000 */
.L_x_13:
[----:B------:R-:W-:Y:S05]  /*0b60*/  BSYNC.RECONVERGENT B1 ;  /* 0x0000000000017941 */ /* 0x000fea0003800200 */
.L_x_3:
[----:B------:R-:W-:-:S04]  /*0b70*/  MOV R17, 0x0 ;  /* 0x0000000000117802 */ /* 0x000fc80000000f00 */
[----:B0-----:R-:W-:Y:S05]  /*0b80*/  RET.REL.NODEC R16 `(_Z26QuantizationPerChannelAsymIfEvPKT_PS0_S2_S2_iii) ;  /* 0xfffffff4101c7950 */ /* 0x001fea0003c3ffff */
        .type           $_Z26QuantizationPerChannelAsymIfEvPKT_PS0_S2_S2_iii$__internal_accurate_pow,@function
        .size           $_Z26QuantizationPerChannelAsymIfEvPKT_PS0_S2_S2_iii$__internal_accurate_pow,(.L_x_49 - $_Z26QuantizationPerChannelAsymIfEvPKT_PS0_S2_S2_iii$__internal_accurate_pow)
$_Z26QuantizationPerChannelAsymIfEvPKT_PS0_S2_S2_iii$__internal_accurate_pow:
[----:B------:R-:W0:Y:S01]  /*0b90*/  MUFU.RCP64H R15, 2 ;  /* 0x40000000000f7908 */ /* 0x000e220000001800 */
[----:B------:R-:W-:Y:S01]  /*0ba0*/  IMAD.MOV.U32 R6, RZ, RZ, 0x0 ;  /* 0x00000000ff067424 */ /* 0x000fe200078e00ff */
[----:B------:R-:W-:Y:S01]  /*0bb0*/  UMOV UR4, 0x7d2cafe2 ;  /* 0x7d2cafe200047882 */ /* 0x000fe20000000000 */
[----:B------:R-:W-:Y:S01]  /*0bc0*/  IMAD.MOV.U32 R7, RZ, RZ, 0x40000000 ;  /* 0x40000000ff077424 */ /* 0x000fe200078e00ff */
[----:B------:R-:W-:Y:S01]  /*0bd0*/  UMOV UR5, 0x3eb0f5ff ;  /* 0x3eb0f5ff00057882 */ /* 0x000fe20000000000 */
[----:B------:R-:W-:Y:S02]  /*0be0*/  IMAD.MOV.U32 R14, RZ, RZ, RZ ;  /* 0x000000ffff0e7224 */ /* 0x000fe400078e00ff */
[----:B------:R-:W-:Y:S02]  /*0bf0*/  IMAD.MOV.U32 R8, RZ, RZ, 0x41ad3b5a ;  /* 0x41ad3b5aff087424 */ /* 0x000fe400078e00ff */
[----:B------:R-:W-:Y:S02]  /*0c00*/  IMAD.MOV.U32 R9, RZ, RZ, 0x3ed0f5d2 ;  /* 0x3ed0f5d2ff097424 */ /* 0x000fe400078e00ff */
[----:B------:R-:W-:-:S05]  /*0c10*/  IMAD.SHL.U32 R3, R5, 0x2, RZ ;  /* 0x0000000205037824 */ /* 0x000fca00078e00ff */
[----:B------:R-:W-:Y:S01]  /*0c20*/  ISETP.GT.U32.AND P0, PT, R3, -0x2000001, PT ;  /* 0xfdffffff0300780c */ /* 0x000fe20003f04070 */
[----:B0-----:R-:W-:-:S08]  /*0c30*/  DFMA R6, R14, -R6, 1 ;  /* 0x3ff000000e06742b */ /* 0x001fd00000000806 */
[----:B------:R-:W-:-:S08]  /*0c40*/  DFMA R6, R6, R6, R6 ;  /* 0x000000060606722b */ /* 0x000fd00000000006 */
[----:B------:R-:W-:-:S08]  /*0c50*/  DFMA R14, R14, R6, R14 ;  /* 0x000000060e0e722b */ /* 0x000fd0000000000e */
[----:B------:R-:W-:-:S08]  /*0c60*/  DMUL R6, RZ, R14 ;  /* 0x0000000eff067228 */ /* 0x000fd00000000000 */
[----:B------:R-:W-:-:S08]  /*0c70*/  DFMA R6, RZ, R14, R6 ;  /* 0x0000000eff06722b */ /* 0x000fd00000000006 */
[----:B------:R-:W-:Y:S02]  /*0c80*/  DMUL R10, R6, R6 ;  /* 0x00000006060a7228 */ /* 0x000fe40000000000 */
[----:B------:R-:W-:-:S06]  /*0c90*/  DADD R18, RZ, -R6 ;  /* 0x00000000ff127229 */ /* 0x000fcc0000000806 */
[----:B------:R-:W-:Y:S01]  /*0ca0*/  DFMA R8, R10, UR4, R8 ;  /* 0x000000040a087c2b */ /* 0x000fe20008000008 */
[----:B------:R-:W-:Y:S01]  /*0cb0*/  UMOV UR4, 0x75488a3f ;  /* 0x75488a3f00047882 */ /* 0x000fe20000000000 */
[----:B------:R-:W-:Y:S01]  /*0cc0*/  UMOV UR5, 0x3ef3b20a ;  /* 0x3ef3b20a00057882 */ /* 0x000fe20000000000 */
[----:B------:R-:W-:Y:S02]  /*0cd0*/  DADD R20, R18, R18 ;  /* 0x0000000012147229 */ /* 0x000fe40000000012 */
[----:B------:R-:W-:-:S03]  /*0ce0*/  DMUL R18, R6, R6 ;  /* 0x0000000606127228 */ /* 0x000fc60000000000 */
[----:B------:R-:W-:Y:S01]  /*0cf0*/  DFMA R8, R10, R8, UR4 ;  /* 0x000000040a087e2b */ /* 0x000fe20008000008 */
[----:B------:R-:W-:Y:S01]  /*0d00*/  UMOV UR4, 0xe4faecd5 ;  /* 0xe4faecd500047882 */ /* 0x000fe20000000000 */
[----:B------:R-:W-:Y:S01]  /*0d10*/  UMOV UR5, 0x3f1745cd ;  /* 0x3f1745cd00057882 */ /* 0x000fe20000000000 */
[-C--:B------:R-:W-:Y:S02]  /*0d20*/  DFMA R20, RZ, -R6.reuse, R20 ;  /* 0x80000006ff14722b */ /* 0x080fe40000000014 */
[----:B------:R-:W-:-:S03]  /*0d30*/  DFMA R24, R6, R6, -R18 ;  /* 0x000000060618722b */ /* 0x000fc60000000812 */
[----:B------:R-:W-:Y:S01]  /*0d40*/  DFMA R8, R10, R8, UR4 ;  /* 0x000000040a087e2b */ /* 0x000fe20008000008 */
[----:B------:R-:W-:Y:S01]  /*0d50*/  UMOV UR4, 0x258a578b ;  /* 0x258a578b00047882 */ /* 0x000fe20000000000 */
[----:B------:R-:W-:Y:S01]  /*0d60*/  UMOV UR5, 0x3f3c71c7 ;  /* 0x3f3c71c700057882 */ /* 0x000fe20000000000 */
[----:B------:R-:W-:-:S05]  /*0d70*/  DMUL R14, R14, R20 ;  /* 0x000000140e0e7228 */ /* 0x000fca0000000000 */
[----:B------:R-:W-:Y:S01]  /*0d80*/  DFMA R8, R10, R8, UR4 ;  /* 0x000000040a087e2b */ /* 0x000fe20008000008 */
[----:B------:R-:W-:Y:S01]  /*0d90*/  UMOV UR4, 0x9242b910 ;  /* 0x9242b91000047882 */ /* 0x000fe20000000000 */
[----:B------:R-:W-:-:S03]  /*0da0*/  UMOV UR5, 0x3f624924 ;  /* 0x3f62492400057882 */ /* 0x000fc60000000000 */
[----:B------:R-:W-:Y:S02]  /*0db0*/  VIADD R27, R15, 0x100000 ;  /* 0x001000000f1b7836 */ /* 0x000fe40000000000 */
[----:B------:R-:W-:Y:S01]  /*0dc0*/  IMAD.MOV.U32 R26, RZ, RZ, R14 ;  /* 0x000000ffff1a7224 */ /* 0x000fe200078e000e */
[----:B------:R-:W-:Y:S01]  /*0dd0*/  DFMA R8, R10, R8, UR4 ;  /* 0x000000040a087e2b */ /* 0x000fe20008000008 */
[----:B------:R-:W-:Y:S01]  /*0de0*/  UMOV UR4, 0x99999dfb ;  /* 0x99999dfb00047882 */ /* 0x000fe20000000000 */
[----:B------:R-:W-:-:S03]  /*0df0*/  UMOV UR5, 0x3f899999 ;  /* 0x3f89999900057882 */ /* 0x000fc60000000000 */
[----:B------:R-:W-:-:S03]  /*0e00*/  DFMA R24, R6, R26, R24 ;  /* 0x0000001a0618722b */ /* 0x000fc60000000018 */
[----:B------:R-:W-:Y:S01]  /*0e10*/  DFMA R16, R10, R8, UR4 ;  /* 0x000000040a107e2b */ /* 0x000fe20008000008 */
[----:B------:R-:W-:Y:S01]  /*0e20*/  UMOV UR4, 0x55555555 ;  /* 0x5555555500047882 */ /* 0x000fe20000000000 */
[----:B------:R-:W-:-:S06]  /*0e30*/  UMOV UR5, 0x3fb55555 ;  /* 0x3fb5555500057882 */ /* 0x000fcc0000000000 */
[----:B------:R-:W-:-:S08]  /*0e40*/  DFMA R8, R10, R16, UR4 ;  /* 0x000000040a087e2b */ /* 0x000fd00008000010 */
[----:B------:R-:W-:Y:S01]  /*0e50*/  DADD R22, -R8, UR4 ;  /* 0x0000000408167e29 */ /* 0x000fe20008000100 */
[----:B------:R-:W-:Y:S01]  /*0e60*/  UMOV UR4, 0xb9e7b0 ;  /* 0x00b9e7b000047882 */ /* 0x000fe20000000000 */
[----:B------:R-:W-:-:S06]  /*0e70*/  UMOV UR5, 0x3c46a4cb ;  /* 0x3c46a4cb00057882 */ /* 0x000fcc0000000000 */
[----:B------:R-:W-:Y:S02]  /*0e80*/  DFMA R16, R10, R16, R22 ;  /* 0x000000100a10722b */ /* 0x000fe40000000016 */
[----:B------:R-:W-:-:S06]  /*0e90*/  DMUL R10, R6, R18 ;  /* 0x00000012060a7228 */ /* 0x000fcc0000000000 */
[----:B------:R-:W-:Y:S01]  /*0ea0*/  DADD R16, R16, -UR4 ;  /* 0x8000000410107e29 */ /* 0x000fe20008000000 */
[----:B------:R-:W-:Y:S01]  /*0eb0*/  UMOV UR4, 0x0 ;  /* 0x0000000000047882 */ /* 0x000fe20000000000 */
[----:B------:R-:W-:Y:S01]  /*0ec0*/  DFMA R22, R6, R18, -R10 ;  /* 0x000000120616722b */ /* 0x000fe2000000080a */
[----:B------:R-:W-:-:S05]  /*0ed0*/  UMOV UR5, 0x3ff00000 ;  /* 0x3ff0000000057882 */ /* 0x000fca0000000000 */
[----:B------:R-:W-:Y:S02]  /*0ee0*/  DADD R20, R8, R16 ;  /* 0x0000000008147229 */ /* 0x000fe40000000010 */
[----:B------:R-:W-:-:S06]  /*0ef0*/  DFMA R22, R14, R18, R22 ;  /* 0x000000120e16722b */ /* 0x000fcc0000000016 */
[----:B------:R-:W-:Y:S02]  /*0f00*/  DMUL R18, R20, R10 ;  /* 0x0000000a14127228 */ /* 0x000fe40000000000 */
[----:B------:R-:W-:Y:S02]  /*0f10*/  DFMA R22, R6, R24, R22 ;  /* 0x000000180616722b */ /* 0x000fe40000000016 */
[----:B------:R-:W-:-:S04]  /*0f20*/  DADD R8, R8, -R20 ;  /* 0x0000000008087229 */ /* 0x000fc80000000814 */
[----:B------:R-:W-:-:S04]  /*0f30*/  DFMA R24, R20, R10, -R18 ;  /* 0x0000000a1418722b */ /* 0x000fc80000000812 */
[----:B------:R-:W-:-:S04]  /*0f40*/  DADD R8, R16, R8 ;  /* 0x0000000010087229 */ /* 0x000fc80000000008 */
[----:B------:R-:W-:-:S08]  /*0f50*/  DFMA R22, R20, R22, R24 ;  /* 0x000000161416722b */ /* 0x000fd00000000018 */
[----:B------:R-:W-:-:S08]  /*0f60*/  DFMA R22, R8, R10, R22 ;  /* 0x0000000a0816722b */ /* 0x000fd00000000016 */
[----:B------:R-:W-:-:S08]  /*0f70*/  DADD R10, R18, R22 ;  /* 0x00000000120a7229 */ /* 0x000fd00000000016 */
[--C-:B------:R-:W-:Y:S02]  /*0f80*/  DADD R8, R6, R10.reuse ;  /* 0x0000000006087229 */ /* 0x100fe4000000000a */
[----:B------:R-:W-:-:S06]  /*0f90*/  DADD R18, R18, -R10 ;  /* 0x0000000012127229 */ /* 0x000fcc000000080a */
[----:B------:R-:W-:Y:S02]  /*0fa0*/  DADD R6, R6, -R8 ;  /* 0x0000000006067229 */ /* 0x000fe40000000808 */
[----:B------:R-:W-:-:S06]  /*0fb0*/  DADD R18, R22, R18 ;  /* 0x0000000016127229 */ /* 0x000fcc0000000012 */
[----:B------:R-:W-:Y:S01]  /*0fc0*/  DADD R6, R10, R6 ;  /* 0x000000000a067229 */ /* 0x000fe20000000006 */
[----:B------:R-:W-:Y:S01]  /*0fd0*/  IMAD.MOV.U32 R10, RZ, RZ, -0x105c611 ;  /* 0xfefa39efff0a7424 */ /* 0x000fe200078e00ff */
[----:B------:R-:W-:-:S06]  /*0fe0*/  MOV R11, 0x3fe62e42 ;  /* 0x3fe62e42000b7802 */ /* 0x000fcc0000000f00 */
[----:B------:R-:W-:-:S08]  /*0ff0*/  DADD R6, R18, R6 ;  /* 0x0000000012067229 */ /* 0x000fd00000000006 */
[----:B------:R-:W-:Y:S01]  /*1000*/  DADD R14, R14, R6 ;  /* 0x000000000e0e7229 */ /* 0x000fe20000000006 */
[----:B------:R-:W-:Y:S02]  /*1010*/  IMAD.MOV.U32 R6, RZ, RZ, -0x105c611 ;  /* 0xfefa39efff067424 */ /* 0x000fe400078e00ff */
[----:B------:R-:W-:-:S05]  /*1020*/  IMAD.MOV.U32 R7, RZ, RZ, 0x3fe62e42 ;  /* 0x3fe62e42ff077424 */ /* 0x000fca00078e00ff */
[----:B------:R-:W-:-:S08]  /*1030*/  DADD R16, R8, R14 ;  /* 0x0000000008107229 */ /* 0x000fd0000000000e */
[--C-:B------:R-:W-:Y:S02]  /*1040*/  DFMA R10, R10, UR4, R16.reuse ;  /* 0x000000040a0a7c2b */ /* 0x100fe40008000010 */
[----:B------:R-:W-:-:S06]  /*1050*/  DADD R8, R8, -R16 ;  /* 0x0000000008087229 */ /* 0x000fcc0000000810 */
[----:B------:R-:W-:Y:S02]  /*1060*/  DFMA R18, -R6, 1, R10 ;  /* 0x3ff000000612782b */ /* 0x000fe4000000010a */
[----:B------:R-:W-:Y:S01]  /*1070*/  DADD R8, R14, R8 ;  /* 0x000000000e087229 */ /* 0x000fe20000000008 */
[----:B------:R-:W-:Y:S02]  /*1080*/  IMAD.MOV.U32 R14, RZ, RZ, 0x3b39803f ;  /* 0x3b39803fff0e7424 */ /* 0x000fe400078e00ff */
[----:B------:R-:W-:-:S03]  /*1090*/  IMAD.MOV.U32 R15, RZ, RZ, 0x3c7abc9e ;  /* 0x3c7abc9eff0f7424 */ /* 0x000fc600078e00ff */
[----:B------:R-:W-:Y:S01]  /*10a0*/  DADD R18, -R16, R18 ;  /* 0x0000000010127229 */ /* 0x000fe20000000112 */
[----:B------:R-:W-:Y:S01]  /*10b0*/  LOP3.LUT R17, R5, 0xff0fffff, RZ, 0xc0, !PT ;  /* 0xff0fffff05117812 */ /* 0x000fe200078ec0ff */
[----:B------:R-:W-:-:S03]  /*10c0*/  IMAD.MOV.U32 R16, RZ, RZ, R4 ;  /* 0x000000ffff107224 */ /* 0x000fc600078e0004 */
[----:B------:R-:W-:-:S03]  /*10d0*/  SEL R17, R17, R5, P0 ;  /* 0x0000000511117207 */ /* 0x000fc60000000000 */
[----:B------:R-:W-:-:S08]  /*10e0*/  DADD R8, R8, -R18 ;  /* 0x0000000008087229 */ /* 0x000fd00000000812 */
[----:B------:R-:W-:Y:S01]  /*10f0*/  DFMA R8, R14, UR4, R8 ;  /* 0x000000040e087c2b */ /* 0x000fe20008000008 */
[----:B------:R-:W-:Y:S01]  /*1100*/  UMOV UR4, 0x3b39803f ;  /* 0x3b39803f00047882 */ /* 0x000fe20000000000 */
[----:B------:R-:W-:-:S06]  /*1110*/  UMOV UR5, 0x3c7abc9e ;  /* 0x3c7abc9e00057882 */ /* 0x000fcc0000000000 */
[----:B------:R-:W-:-:S08]  /*1120*/  DADD R14, R10, R8 ;  /* 0x000000000a0e7229 */ /* 0x000fd00000000008 */
[----:B------:R-:W-:Y:S02]  /*1130*/  DADD R10, R10, -R14 ;  /* 0x000000000a0a7229 */ /* 0x000fe4000000080e */
[----:B------:R-:W-:-:S06]  /*1140*/  DMUL R4, R14, R16 ;  /* 0x000000100e047228 */ /* 0x000fcc0000000000 */
[----:B------:R-:W-:Y:S02]  /*1150*/  DADD R10, R8, R10 ;  /* 0x00000000080a7229 */ /* 0x000fe4000000000a */
[----:B------:R-:W-:-:S08]  /*1160*/  DFMA R14, R14, R16, -R4 ;  /* 0x000000100e0e722b */ /* 0x000fd00000000804 */
[----:B------:R-:W-:Y:S01]  /*1170*/  DFMA R14, R10, R16, R14 ;  /* 0x000000100a0e722b */ /* 0x000fe2000000000e */
[----:B------:R-:W-:Y:S02]  /*1180*/  IMAD.MOV.U32 R10, RZ, RZ, 0x652b82fe ;  /* 0x652b82feff0a7424 */ /* 0x000fe400078e00ff */
[----:B------:R-:W-:-:S05]  /*1190*/  IMAD.MOV.U32 R11, RZ, RZ, 0x3ff71547 ;  /* 0x3ff71547ff0b7424 */ /* 0x000fca00078e00ff */
[----:B------:R-:W-:-:S08]  /*11a0*/  DADD R8, R4, R14 ;  /* 0x0000000004087229 */ /* 0x000fd0000000000e */
[----:B------:R-:W-:Y:S02]  /*11b0*/  DFMA R10, R8, R10, 6.75539944105574400000e+15 ;  /* 0x43380000080a742b */ /* 0x000fe4000000000a */
[----:B------:R-:W-:Y:S01]  /*11c0*/  FSETP.GEU.AND P0, PT, |R9|, 4.1917929649353027344, PT ;  /* 0x4086232b0900780b */ /* 0x000fe20003f0e200 */
[----:B------:R-:W-:-:S05]  /*11d0*/  DADD R4, R4, -R8 ;  /* 0x0000000004047229 */ /* 0x000fca0000000808 */
[----:B------:R-:W-:-:S03]  /*11e0*/  DADD R16, R10, -6.75539944105574400000e+15 ;  /* 0xc33800000a107429 */ /* 0x000fc60000000000 */
[----:B------:R-:W-:-:S05]  /*11f0*/  DADD R4, R14, R4 ;  /* 0x000000000e047229 */ /* 0x000fca0000000004 */
[----:B------:R-:W-:-:S08]  /*1200*/  DFMA R6, R16, -R6, R8 ;  /* 0x800000061006722b */ /* 0x000fd00000000008 */
[----:B------:R-:W-:Y:S01]  /*1210*/  DFMA R6, R16, -UR4, R6 ;  /* 0x8000000410067c2b */ /* 0x000fe20008000006 */
[----:B------:R-:W-:Y:S01]  /*1220*/  UMOV UR4, 0x69ce2bdf ;  /* 0x69ce2bdf00047882 */ /* 0x000fe20000000000 */
[----:B------:R-:W-:Y:S01]  /*1230*/  MOV R16, 0xfca213ea ;  /* 0xfca213ea00107802 */ /* 0x000fe20000000f00 */
[----:B------:R-:W-:Y:S01]  /*1240*/  IMAD.MOV.U32 R17, RZ, RZ, 0x3e928af3 ;  /* 0x3e928af3ff117424 */ /* 0x000fe200078e00ff */
[----:B------:R-:W-:-:S05]  /*1250*/  UMOV UR5, 0x3e5ade15 ;  /* 0x3e5ade1500057882 */ /* 0x000fca0000000000 */
[----:B------:R-:W-:Y:S01]  /*1260*/  DFMA R16, R6, UR4, R16 ;  /* 0x0000000406107c2b */ /* 0x000fe20008000010 */
[----:B------:R-:W-:Y:S01]  /*1270*/  UMOV UR4, 0x62401315 ;  /* 0x6240131500047882 */ /* 0x000fe20000000000 */
[----:B------:R-:W-:-:S06]  /*1280*/  UMOV UR5, 0x3ec71dee ;  /* 0x3ec71dee00057882 */ /* 0x000fcc0000000000 */
[----:B------:R-:W-:Y:S01]  /*1290*/  DFMA R16, R6, R16, UR4 ;  /* 0x0000000406107e2b */ /* 0x000fe20008000010 */
        /* <DEDUP_REMOVED lines=20> */
[----:B------:R-:W-:-:S08]  /*13e0*/  DFMA R16, R6, R16, UR4 ;  /* 0x0000000406107e2b */ /* 0x000fd00008000010 */
[----:B------:R-:W-:-:S08]  /*13f0*/  DFMA R16, R6, R16, 1 ;  /* 0x3ff000000610742b */ /* 0x000fd00000000010 */
[----:B------:R-:W-:-:S10]  /*1400*/  DFMA R6, R6, R16, 1 ;  /* 0x3ff000000606742b */ /* 0x000fd40000000010 */
[----:B------:R-:W-:Y:S02]  /*1410*/  IMAD R15, R10, 0x100000, R7 ;  /* 0x001000000a0f7824 */ /* 0x000fe400078e0207 */
[----:B------:R-:W-:Y:S01]  /*1420*/  IMAD.MOV.U32 R14, RZ, RZ, R6 ;  /* 0x000000ffff0e7224 */ /* 0x000fe200078e0006 */
[----:B------:R-:W-:Y:S06]  /*1430*/  @!P0 BRA `(.L_x_14) ;  /* 0x0000000000348947 */ /* 0x000fec0003800000 */
[----:B------:R-:W-:Y:S01]  /*1440*/  FSETP.GEU.AND P1, PT, |R9|, 4.2275390625, PT ;  /* 0x408748000900780b */ /* 0x000fe20003f2e200 */
[C---:B------:R-:W-:Y:S02]  /*1450*/  DADD R14, R8.reuse, +INF ;  /* 0x7ff00000080e7429 */ /* 0x040fe40000000000 */
[----:B------:R-:W-:-:S08]  /*1460*/  DSETP.GEU.AND P0, PT, R8, RZ, PT ;  /* 0x000000ff0800722a */ /* 0x000fd00003f0e000 */
[----:B------:R-:W-:Y:S02]  /*1470*/  FSEL R14, R14, RZ, P0 ;  /* 0x000000ff0e0e7208 */ /* 0x000fe40000000000 */
[----:B------:R-:W-:Y:S01]  /*1480*/  FSEL R15, R15, RZ, P0 ;  /* 0x000000ff0f0f7208 */ /* 0x000fe20000000000 */
[----:B------:R-:W-:Y:S06]  /*1490*/  @P1 BRA `(.L_x_14) ;  /* 0x00000000001c1947 */ /* 0x000fec0003800000 */
[----:B------:R-:W-:Y:S01]  /*14a0*/  LEA.HI R3, R10, R10, RZ, 0x1 ;  /* 0x0000000a0a037211 */ /* 0x000fe200078f08ff */
[----:B------:R-:W-:-:S03]  /*14b0*/  IMAD.MOV.U32 R14, RZ, RZ, RZ ;  /* 0x000000ffff0e7224 */ /* 0x000fc600078e00ff */
[----:B------:R-:W-:-:S05]  /*14c0*/  SHF.R.S32.HI R3, RZ, 0x1, R3 ;  /* 0x00000001ff037819 */ /* 0x000fca0000011403 */
[----:B------:R-:W-:Y:S02]  /*14d0*/  IMAD.IADD R10, R10, 0x1, -R3 ;  /* 0x000000010a0a7824 */ /* 0x000fe400078e0a03 */
[----:B------:R-:W-:-:S03]  /*14e0*/  IMAD R7, R3, 0x100000, R7 ;  /* 0x0010000003077824 */ /* 0x000fc600078e0207 */
[----:B------:R-:W-:-:S06]  /*14f0*/  LEA R15, R10, 0x3ff00000, 0x14 ;  /* 0x3ff000000a0f7811 */ /* 0x000fcc00078ea0ff */
[----:B------:R-:W-:-:S11]  /*1500*/  DMUL R14, R6, R14 ;  /* 0x0000000e060e7228 */ /* 0x000fd60000000000 */
.L_x_14:
[----:B------:R-:W-:Y:S01]  /*1510*/  DFMA R4, R4, R14, R14 ;  /* 0x0000000e0404722b */ /* 0x000fe2000000000e */
[----:B------:R-:W-:Y:S01]  /*1520*/  IMAD.MOV.U32 R13, RZ, RZ, 0x0 ;  /* 0x00000000ff0d7424 */ /* 0x000fe200078e00ff */
[----:B------:R-:W-:-:S08]  /*1530*/  DSETP.NEU.AND P0, PT, |R14|, +INF , PT ;  /* 0x7ff000000e00742a */ /* 0x000fd00003f0d200 */
[----:B------:R-:W-:Y:S02]  /*1540*/  FSEL R4, R14, R4, !P0 ;  /* 0x000000040e047208 */ /* 0x000fe40004000000 */
[----:B------:R-:W-:Y:S01]  /*1550*/  FSEL R5, R15, R5, !P0 ;  /* 0x000000050f057208 */ /* 0x000fe20004000000 */
[----:B------:R-:W-:Y:S06]  /*1560*/  RET.REL.NODEC R12 `(_Z26QuantizationPerChannelAsymIfEvPKT_PS0_S2_S2_iii) ;  /* 0xffffffe80ca47950 */ /* 0x000fec0003c3ffff */
.L_x_15:
[----:B------:R-:W-:-:S00]  /*1570*/  BRA `(.L_x_15) ;  /* 0xfffffffc00fc7947 */ /* 0x000fc0000383ffff */
[----:B------:R-:W-:-:S00]  /*1580*/  NOP ;  /* 0x0000000000007918 */ /* 0x000fc00000000000 */
[----:B------:R-:W-:-:S00]  /*1590*/  NOP ;  /* 0x0000000000007918 */ /* 0x000fc00000000000 */
[----:B------:R-:W-:-:S00]  /*15a0*/  NOP ;  /* 0x0000000000007918 */ /* 0x000fc00000000000 */
[----:B------:R-:W-:-:S00]  /*15b0*/  NOP ;  /* 0x0000000000007918 */ /* 0x000fc00000000000 */
[----:B------:R-:W-:-:S00]  /*15c0*/  NOP ;  /* 0x0000000000007918 */ /* 0x000fc00000000000 */
[----:B------:R-:W-:-:S00]  /*15d0*/  NOP ;  /* 0x0000000000007918 */ /* 0x000fc00000000000 */
[----:B------:R-:W-:-:S00]  /*15e0*/  NOP ;  /* 0x0000000000007918 */ /* 0x000fc00000000000 */
[----:B------:R-:W-:-:S00]  /*15f0*/  NOP ;  /* 0x0000000000007918 */ /* 0x000fc00000000000 */
.L_x_49:


//--------------------- .text._Z17GetScaleAndZPASymIfEvPKT_S2_iiPS0_S3_ --------------------------
	.section	.text._Z17GetScaleAndZPASymIfEvPKT_S2_iiPS0_S3_,"ax",@progbits
	.align	128
        .global         _Z17GetScaleAndZPASymIfEvPKT_S2_iiPS0_S3_
        .type           _Z17GetScaleAndZPASymIfEvPKT_S2_iiPS0_S3_,@function
        .size           _Z17GetScaleAndZPASymIfEvPKT_S2_iiPS0_S3_,(.L_x_51 - _Z17GetScaleAndZPASymIfEvPKT_S2_iiPS0_S3_)
        .other          _Z17GetScaleAndZPASymIfEvPKT_S2_iiPS0_S3_,@"STO_CUDA_ENTRY STV_DEFAULT"
_Z17GetScaleAndZPASymIfEvPKT_S2_iiPS0_S3_:
.text._Z17GetScaleAndZPASymIfEvPKT_S2_iiPS0_S3_:
        /* <DEDUP_REMOVED lines=11> */
[----:B0-----:R-:W-:Y:S05]  /*00b0*/  CALL.REL.NOINC `($_Z17GetScaleAndZPASymIfEvPKT_S2_iiPS0_S3_$__internal_accurate_pow) ;  /* 0x0000000800847944 */ /* 0x001fea0003c00000 */
[----:B------:R-:W-:Y:S01]  /*00c0*/  DADD R2, R2, -1 ;  /* 0xbff0000002027429 */ /* 0x000fe20000000000 */
[----:B------:R-:W0:Y:S01]  /*00d0*/  LDCU UR5, c[0x0][0x394] ;  /* 0x00007280ff0577ac */ /* 0x000e220008000800 */
[----:B------:R-:W1:Y:S01]  /*00e0*/  LDC.64 R6, c[0x0][0x398] ;  /* 0x0000e600ff067b82 */ /* 0x000e620000000a00 */
[----:B------:R-:W2:Y:S01]  /*00f0*/  LDCU UR4, c[0x0][0x370] ;  /* 0x00006e00ff0477ac */ /* 0x000ea20008000800 */
[----:B------:R-:W3:Y:S06]  /*0100*/  LDCU.64 UR6, c[0x0][0x358] ;  /* 0x00006b00ff0677ac */ /* 0x000eec0008000a00 */
[----:B------:R-:W4:Y:S01]  /*0110*/  LDC.64 R8, c[0x0][0x3a0] ;  /* 0x0000e800ff087b82 */ /* 0x000f220000000a00 */
[----:B------:R-:W5:Y:S01]  /*0120*/  F2F.F32.F64 R2, R2 ;  /* 0x0000000200027310 */ /* 0x000f620000301000 */
[----:B------:R-:W1:Y:S06]  /*0130*/  LDCU UR8, c[0x0][0x390] ;  /* 0x00007200ff0877ac */ /* 0x000e6c0008000800 */
[----:B------:R-:W1:Y:S01]  /*0140*/  LDC.64 R10, c[0x0][0x380] ;  /* 0x0000e000ff0a7b82 */ /* 0x000e620000000a00 */
[----:B0-----:R-:W-:Y:S01]  /*0150*/  ISETP.NE.AND P0, PT, RZ, UR5, PT ;  /* 0x00000005ff007c0c */ /* 0x001fe2000bf05270 */
[----:B--2---:R-:W-:-:S06]  /*0160*/  IMAD R5, R0, UR4, RZ ;  /* 0x0000000400057c24 */ /* 0x004fcc000f8e02ff */
[----:B------:R-:W0:Y:S01]  /*0170*/  LDC.64 R12, c[0x0][0x388] ;  /* 0x0000e200ff0c7b82 */ /* 0x000e220000000a00 */
[----:B---3-5:R-:W-:-:S07]  /*0180*/  FSEL R15, R2, RZ, P0 ;  /* 0x000000ff020f7208 */ /* 0x028fce0000000000 */
.L_x_20:
[----:B-1----:R-:W-:-:S04]  /*0190*/  IMAD.WIDE R18, R4, 0x4, R10 ;  /* 0x0000000404127825 */ /* 0x002fc800078e020a */
[----:B0-----:R-:W-:Y:S02]  /*01a0*/  IMAD.WIDE R20, R4, 0x4, R12 ;  /* 0x0000000404147825 */ /* 0x001fe400078e020c */
[----:B--2---:R-:W2:Y:S04]  /*01b0*/  LDG.E R19, desc[UR6][R18.64] ;  /* 0x0000000612137981 */ /* 0x004ea8000c1e1900 */
[----:B------:R-:W2:Y:S01]  /*01c0*/  LDG.E R0, desc[UR6][R20.64] ;  /* 0x0000000614007981 */ /* 0x000ea2000c1e1900 */
[----:B------:R-:W0:Y:S01]  /*01d0*/  MUFU.RCP R14, R15 ;  /* 0x0000000f000e7308 */ /* 0x000e220000001000 */
[--C-:B------:R-:W-:Y:S01]  /*01e0*/  IMAD.MOV.U32 R17, RZ, RZ, R4.reuse ;  /* 0x000000ffff117224 */ /* 0x100fe200078e0004 */
[----:B------:R-:W-:Y:S01]  /*01f0*/  BSSY.RECONVERGENT B0, `(.L_x_16) ;  /* 0x000000e000007945 */ /* 0x000fe20003800200 */
[----:B------:R-:W-:-:S05]  /*0200*/  IMAD.IADD R4, R5, 0x1, R4 ;  /* 0x0000000105047824 */ /* 0x000fca00078e0204 */
[----:B------:R-:W-:Y:S01]  /*0210*/  ISETP.GE.AND P2, PT, R4, UR8, PT ;  /* 0x0000000804007c0c */ /* 0x000fe2000bf46270 */
[----:B0-----:R-:W-:-:S04]  /*0220*/  FFMA R3, -R15, R14, 1 ;  /* 0x3f8000000f037423 */ /* 0x001fc8000000010e */
[----:B------:R-:W-:Y:S01]  /*0230*/  FFMA R3, R14, R3, R14 ;  /* 0x000000030e037223 */ /* 0x000fe2000000000e */
[----:B--2---:R-:W-:-:S04]  /*0240*/  FADD R2, R19, -R0 ;  /* 0x8000000013027221 */ /* 0x004fc80000000000 */
[----:B------:R-:W0:Y:S01]  /*0250*/  FCHK P0, R2, R15 ;  /* 0x0000000f02007302 */ /* 0x000e220000000000 */
[----:B------:R-:W-:-:S04]  /*0260*/  FFMA R14, R2, R3, RZ ;  /* 0x00000003020e7223 */ /* 0x000fc800000000ff */
[----:B------:R-:W-:-:S04]  /*0270*/  FFMA R16, -R15, R14, R2 ;  /* 0x0000000e0f107223 */ /* 0x000fc80000000102 */
[----:B------:R-:W-:Y:S01]  /*0280*/  FFMA R19, R3, R16, R14 ;  /* 0x0000001003137223 */ /* 0x000fe2000000000e */
[----:B0-----:R-:W-:Y:S06]  /*0290*/  @!P0 BRA `(.L_x_17) ;  /* 0x00000000000c8947 */ /* 0x001fec0003800000 */
[----:B------:R-:W-:Y:S01]  /*02a0*/  IMAD.MOV.U32 R3, RZ, RZ, R15 ;  /* 0x000000ffff037224 */ /* 0x000fe200078e000f */
[----:B------:R-:W-:-:S07]  /*02b0*/  MOV R14, 0x2d0 ;  /* 0x000002d0000e7802 */ /* 0x000fce0000000f00 */
[----:B----4-:R-:W-:Y:S05]  /*02c0*/  CALL.REL.NOINC `($__internal_1_$__cuda_sm3x_div_rn_noftz_f32_slowpath) ;  /* 0x0000000000607944 */ /* 0x010fea0003c00000 */
.L_x_17:
[----:B------:R-:W-:Y:S05]  /*02d0*/  BSYNC.RECONVERGENT B0 ;  /* 0x0000000000007941 */ /* 0x000fea0003800200 */
.L_x_16:
[----:B------:R-:W0:Y:S01]  /*02e0*/  MUFU.RCP R14, R19 ;  /* 0x00000013000e7308 */ /* 0x000e220000001000 */
[----:B------:R-:W-:Y:S01]  /*02f0*/  IMAD.WIDE R2, R17, 0x4, R6 ;  /* 0x0000000411027825 */ /* 0x000fe200078e0206 */
[----:B------:R-:W-:Y:S04]  /*0300*/  BSSY.RECONVERGENT B0, `(.L_x_18) ;  /* 0x000000e000007945 */ /* 0x000fe80003800200 */
[----:B------:R1:W-:Y:S02]  /*0310*/  STG.E desc[UR6][R2.64], R19 ;  /* 0x0000001302007986 */ /* 0x0003e4000c101906 */
[----:B------:R-:W2:Y:S01]  /*0320*/  FCHK P0, R0, R19 ;  /* 0x0000001300007302 */ /* 0x000ea20000000000 */
[----:B0-----:R-:W-:-:S04]  /*0330*/  FFMA R21, R14, -R19, 1 ;  /* 0x3f8000000e157423 */ /* 0x001fc80000000813 */
[----:B------:R-:W-:-:S04]  /*0340*/  FFMA R21, R14, R21, R14 ;  /* 0x000000150e157223 */ /* 0x000fc8000000000e */
[----:B------:R-:W-:-:S04]  /*0350*/  FFMA R14, R0, R21, RZ ;  /* 0x00000015000e7223 */ /* 0x000fc800000000ff */
[----:B------:R-:W-:-:S04]  /*0360*/  FFMA R16, R14, -R19, R0 ;  /* 0x800000130e107223 */ /* 0x000fc80000000000 */
[----:B------:R-:W-:Y:S01]  /*0370*/  FFMA R14, R21, R16, R14 ;  /* 0x00000010150e7223 */ /* 0x000fe2000000000e */
[----:B-12---:R-:W-:Y:S06]  /*0380*/  @!P0 BRA `(.L_x_19) ;  /* 0x0000000000148947 */ /* 0x006fec0003800000 */
[----:B------:R-:W-:Y:S01]  /*0390*/  IMAD.MOV.U32 R2, RZ, RZ, R0 ;  /* 0x000000ffff027224 */ /* 0x000fe200078e0000 */
[----:B------:R-:W-:Y:S01]  /*03a0*/  MOV R14, 0x3d0 ;  /* 0x000003d0000e7802 */ /* 0x000fe20000000f00 */
[----:B------:R-:W-:-:S07]  /*03b0*/  IMAD.MOV.U32 R3, RZ, RZ, R19 ;  /* 0x000000ffff037224 */ /* 0x000fce00078e0013 */
[----:B----4-:R-:W-:Y:S05]  /*03c0*/  CALL.REL.NOINC `($__internal_1_$__cuda_sm3x_div_rn_noftz_f32_slowpath) ;  /* 0x0000000000207944 */ /* 0x010fea0003c00000 */
[----:B------:R-:W-:-:S07]  /*03d0*/  MOV R14, R19 ;  /* 0x00000013000e7202 */ /* 0x000fce0000000f00 */
.L_x_19:
[----:B------:R-:W-:Y:S05]  /*03e0*/  BSYNC.RECONVERGENT B0 ;  /* 0x0000000000007941 */ /* 0x000fea0003800200 */
.L_x_18:
[----:B------:R-:W0:Y:S01]  /*03f0*/  FRND R14, R14 ;  /* 0x0000000e000e7307 */ /* 0x000e220000201000 */
[----:B----4-:R-:W-:-:S04]  /*0400*/  IMAD.WIDE R2, R17, 0x4, R8 ;  /* 0x0000000411027825 */ /* 0x010fc800078e0208 */
[----:B0-----:R-:W-:-:S05]  /*0410*/  FADD R17, -R14, -RZ ;  /* 0x800000ff0e117221 */ /* 0x001fca0000000100 */
[----:B------:R2:W-:Y:S01]  /*0420*/  STG.E desc[UR6][R2.64], R17 ;  /* 0x0000001102007986 */ /* 0x0005e2000c101906 */
[----:B------:R-:W-:Y:S05]  /*0430*/  @!P2 BRA `(.L_x_20) ;  /* 0xfffffffc0054a947 */ /* 0x000fea000383ffff */
[----:B------:R-:W-:Y:S05]  /*0440*/  EXIT ;  /* 0x000000000000794d */ /* 0x000fea0003800000 */
        .weak           $__internal_1_$__cuda_sm3x_div_rn_noftz_f32_slowpath
        .type           $__internal_1_$__cuda_sm3x_div_rn_noftz_f32_slowpath,@function
        .size           $__internal_1_$__cuda_sm3x_div_rn_noftz_f32_slowpath,($_Z17GetScaleAndZPASymIfEvPKT_S2_iiPS0_S3_$__internal_accurate_pow - $__internal_1_$__cuda_sm3x_div_rn_noftz_f32_slowpath)
$__internal_1_$__cuda_sm3x_div_rn_noftz_f32_slowpath:
[----:B------:R-:W-:Y:S01]  /*0450*/  SHF.R.U32.HI R16, RZ, 0x17, R3 ;  /* 0x00000017ff107819 */ /* 0x000fe20000011603 */
[----:B------:R-:W-:Y:S01]  /*0460*/  BSSY.RECONVERGENT B1, `(.L_x_21) ;  /* 0x0000062000017945 */ /* 0x000fe20003800200 */
[----:B------:R-:W-:Y:S02]  /*0470*/  SHF.R.U32.HI R18, RZ, 0x17, R2 ;  /* 0x00000017ff127819 */ /* 0x000fe40000011602 */
[----:B------:R-:W-:Y:S02]  /*0480*/  LOP3.LUT R16, R16, 0xff, RZ, 0xc0, !PT ;  /* 0x000000ff10107812 */ /* 0x000fe400078ec0ff */
        /* <DEDUP_REMOVED lines=25> */
[----:B------:R-:W-:Y:S01]  /*0620*/  @P0 IMAD.MOV.U32 R18, RZ, RZ, RZ ;  /* 0x000000ffff120224 */ /* 0x000fe200078e00ff */
[----:B------:R-:W-:Y:S01]  /*0630*/  @!P0 MOV R18, 0xffffffc0 ;  /* 0xffffffc000128802 */ /* 0x000fe20000000f00 */
[----:B------:R-:W-:Y:S01]  /*0640*/  @!P0 FFMA R2, R2, 1.84467440737095516160e+19, RZ ;  /* 0x5f80000002028823 */ /* 0x000fe200000000ff */
[----:B------:R-:W-:-:S03]  /*0650*/  @!P1 FFMA R3, R3, 1.84467440737095516160e+19, RZ ;  /* 0x5f80000003039823 */ /* 0x000fc600000000ff */
[----:B------:R-:W-:-:S07]  /*0660*/  @!P1 VIADD R18, R18, 0x40 ;  /* 0x0000004012129836 */ /* 0x000fce0000000000 */
.L_x_22:
[----:B------:R-:W-:Y:S01]  /*0670*/  LEA R20, R16, 0xc0800000, 0x17 ;  /* 0xc080000010147811 */ /* 0x000fe200078eb8ff */
[----:B------:R-:W-:Y:S01]  /*0680*/  VIADD R21, R21, 0xffffff81 ;  /* 0xffffff8115157836 */ /* 0x000fe20000000000 */
[----:B------:R-:W-:Y:S03]  /*0690*/  BSSY.RECONVERGENT B2, `(.L_x_27) ;  /* 0x0000035000027945 */ /* 0x000fe60003800200 */
[----:B------:R-:W-:Y:S02]  /*06a0*/  IMAD.IADD R22, R3, 0x1, -R20 ;  /* 0x0000000103167824 */ /* 0x000fe400078e0a14 */
[C---:B------:R-:W-:Y:S01]  /*06b0*/  IMAD R2, R21.reuse, -0x800000, R2 ;  /* 0xff80000015027824 */ /* 0x040fe200078e0202 */
[----:B------:R-:W-:Y:S01]  /*06c0*/  IADD3 R21, PT, PT, R21, 0x7f, -R16 ;  /* 0x0000007f15157810 */ /* 0x000fe20007ffe810 */
[----:B------:R-:W0:Y:S01]  /*06d0*/  MUFU.RCP R3, R22 ;  /* 0x0000001600037308 */ /* 0x000e220000001000 */
[----:B------:R-:W-:-:S03]  /*06e0*/  FADD.FTZ R19, -R22, -RZ ;  /* 0x800000ff16137221 */ /* 0x000fc60000010100 */
[----:B------:R-:W-:Y:S02]  /*06f0*/  IMAD.IADD R21, R21, 0x1, R18 ;  /* 0x0000000115157824 */ /* 0x000fe400078e0212 */
[----:B0-----:R-:W-:-:S04]  /*0700*/  FFMA R20, R3, R19, 1 ;  /* 0x3f80000003147423 */ /* 0x001fc80000000013 */
[----:B------:R-:W-:-:S04]  /*0710*/  FFMA R3, R3, R20, R3 ;  /* 0x0000001403037223 */ /* 0x000fc80000000003 */
[----:B------:R-:W-:-:S04]  /*0720*/  FFMA R20, R2, R3, RZ ;  /* 0x0000000302147223 */ /* 0x000fc800000000ff */
[----:B------:R-:W-:-:S04]  /*0730*/  FFMA R23, R19, R20, R2 ;  /* 0x0000001413177223 */ /* 0x000fc80000000002 */
[----:B------:R-:W-:-:S04]  /*0740*/  FFMA R20, R3, R23, R20 ;  /* 0x0000001703147223 */ /* 0x000fc80000000014 */
[----:B------:R-:W-:-:S04]  /*0750*/  FFMA R19, R19, R20, R2 ;  /* 0x0000001413137223 */ /* 0x000fc80000000002 */
[----:B------:R-:W-:-:S05]  /*0760*/  FFMA R2, R3, R19, R20 ;  /* 0x0000001303027223 */ /* 0x000fca0000000014 */
[----:B------:R-:W-:-:S04]  /*0770*/  SHF.R.U32.HI R16, RZ, 0x17, R2 ;  /* 0x00000017ff107819 */ /* 0x000fc80000011602 */
[----:B------:R-:W-:-:S04]  /*0780*/  LOP3.LUT R16, R16, 0xff, RZ, 0xc0, !PT ;  /* 0x000000ff10107812 */ /* 0x000fc800078ec0ff */
[----:B------:R-:W-:-:S05]  /*0790*/  IADD3 R22, PT, PT, R16, R21, RZ ;  /* 0x0000001510167210 */ /* 0x000fca0007ffe0ff */
        /* <DEDUP_REMOVED lines=10> */
[CCC-:B------:R-:W-:Y:S01]  /*0840*/  FFMA.RZ R16, R3.reuse, R19.reuse, R20.reuse ;  /* 0x0000001303107223 */ /* 0x1c0fe2000000c014 */
[C---:B------:R-:W-:Y:S02]  /*0850*/  ISETP.NE.AND P3, PT, R22.reuse, RZ, PT ;  /* 0x000000ff1600720c */ /* 0x040fe40003f65270 */
[----:B------:R-:W-:Y:S02]  /*0860*/  ISETP.NE.AND P1, PT, R22, RZ, PT ;  /* 0x000000ff1600720c */ /* 0x000fe40003f25270 */
        /* <DEDUP_REMOVED lines=19> */
.L_x_29:
[----:B------:R-:W-:-:S04]  /*09a0*/  LOP3.LUT R2, R2, 0x80000000, RZ, 0xc0, !PT ;  /* 0x8000000002027812 */ /* 0x000fc800078ec0ff */
[----:B------:R-:W-:Y:S01]  /*09b0*/  LOP3.LUT R2, R2, 0x7f800000, RZ, 0xfc, !PT ;  /* 0x7f80000002027812 */ /* 0x000fe200078efcff */
[----:B------:R-:W-:Y:S06]  /*09c0*/  BRA `(.L_x_30) ;  /* 0x0000000000047947 */ /* 0x000fec0003800000 */
.L_x_28:
[----:B------:R-:W-:-:S07]  /*09d0*/  LEA R2, R21, R2, 0x17 ;  /* 0x0000000215027211 */ /* 0x000fce00078eb8ff */
.L_x_30:
[----:B------:R-:W-:Y:S05]  /*09e0*/  BSYNC.RECONVERGENT B2 ;  /* 0x0000000000027941 */ /* 0x000fea0003800200 */
.L_x_27:
[----:B------:R-:W-:Y:S05]  /*09f0*/  BRA `(.L_x_31) ;  /* 0x0000000000207947 */ /* 0x000fea0003800000 */
.L_x_26:
[----:B------:R-:W-:-:S04]  /*0a00*/  LOP3.LUT R2, R3, 0x80000000, R2, 0x48, !PT ;  /* 0x8000000003027812 */ /* 0x000fc800078e4802 */
[----:B------:R-:W-:Y:S01]  /*0a10*/  LOP3.LUT R2, R2, 0x7f800000, RZ, 0xfc, !PT ;  /* 0x7f80000002027812 */ /* 0x000fe200078efcff */
[----:B------:R-:W-:Y:S06]  /*0a20*/  BRA `(.L_x_31) ;  /* 0x0000000000147947 */ /* 0x000fec0003800000 */
.L_x_25:
[----:B------:R-:W-:Y:S01]  /*0a30*/  LOP3.LUT R2, R3, 0x80000000, R2, 0x48, !PT ;  /* 0x8000000003027812 */ /* 0x000fe200078e4802 */
[----:B------:R-:W-:Y:S06]  /*0a40*/  BRA `(.L_x_31) ;  /* 0x00000000000c7947 */ /* 0x000fec0003800000 */
.L_x_24:
[----:B------:R-:W0:Y:S01]  /*0a50*/  MUFU.RSQ R2, -QNAN ;  /* 0xffc0000000027908 */ /* 0x000e220000001400 */
[----:B------:R-:W-:Y:S05]  /*0a60*/  BRA `(.L_x_31) ;  /* 0x0000000000047947 */ /* 0x000fea0003800000 */
.L_x_23:
[----:B------:R-:W-:-:S07]  /*0a70*/  FADD.FTZ R2, R2, R3 ;  /* 0x0000000302027221 */ /* 0x000fce0000010000 */
.L_x_31:
[----:B------:R-:W-:Y:S05]  /*0a80*/  BSYNC.RECONVERGENT B1 ;  /* 0x0000000000017941 */ /* 0x000fea0003800200 */
.L_x_21:
[----:B0-----:R-:W-:Y:S02]  /*0a90*/  IMAD.MOV.U32 R19, RZ, RZ, R2 ;  /* 0x000000ffff137224 */ /* 0x001fe400078e0002 */
[----:B------:R-:W-:Y:S02]  /*0aa0*/  IMAD.MOV.U32 R2, RZ, RZ, R14 ;  /* 0x000000ffff027224 */ /* 0x000fe400078e000e */
[----:B------:R-:W-:-:S04]  /*0ab0*/  IMAD.MOV.U32 R3, RZ, RZ, 0x0 ;  /* 0x00000000ff037424 */ /* 0x000fc800078e00ff */
[----:B------:R-:W-:Y:S05]  /*0ac0*/  RET.REL.NODEC R2 `(_Z17GetScaleAndZPASymIfEvPKT_S2_iiPS0_S3_) ;  /* 0xfffffff4024c7950 */ /* 0x000fea0003c3ffff */
        .type           $_Z17GetScaleAndZPASymIfEvPKT_S2_iiPS0_S3_$__internal_accurate_pow,@function
        .size           $_Z17GetScaleAndZPASymIfEvPKT_S2_iiPS0_S3_$__internal_accurate_pow,(.L_x_51 - $_Z17GetScaleAndZPASymIfEvPKT_S2_iiPS0_S3_$__internal_accurate_pow)
$_Z17GetScaleAndZPASymIfEvPKT_S2_iiPS0_S3_$__internal_accurate_pow:
[----:B------:R-:W0:Y:S01]  /*0ad0*/  MUFU.RCP64H R15, 2 ;  /* 0x40000000000f7908 */ /* 0x000e220000001800 */
[----:B------:R-:W-:Y:S02]  /*0ae0*/  HFMA2 R7, -RZ, RZ, 2, 0 ;  /* 0x40000000ff077431 */ /* 0x000fe400000001ff */
[----:B------:R-:W-:Y:S01]  /*0af0*/  IMAD.MOV.U32 R6, RZ, RZ, 0x0 ;  /* 0x00000000ff067424 */ /* 0x000fe200078e00ff */
[----:B------:R-:W-:Y:S01]  /*0b00*/  UMOV UR4, 0x7d2cafe2 ;  /* 0x7d2cafe200047882 */ /* 0x000fe20000000000 */
[----:B------:R-:W-:Y:S01]  /*0b10*/  IMAD.MOV.U32 R14, RZ, RZ, RZ ;  /* 0x000000ffff0e7224 */ /* 0x000fe200078e00ff */
[----:B------:R-:W-:Y:S01]  /*0b20*/  UMOV UR5, 0x3eb0f5ff ;  /* 0x3eb0f5ff00057882 */ /* 0x000fe20000000000 */
        /* <DEDUP_REMOVED lines=28> */
[----:B------:R-:W-:Y:S01]  /*0cf0*/  VIADD R27, R15, 0x100000 ;  /* 0x001000000f1b7836 */ /* 0x000fe20000000000 */
[----:B------:R-:W-:Y:S02]  /*0d00*/  MOV R26, R14 ;  /* 0x0000000e001a7202 */ /* 0x000fe40000000f00 */
[----:B------:R-:W-:Y:S01]  /*0d10*/  DFMA R8, R10, R8, UR4 ;  /* 0x000000040a087e2b */ /* 0x000fe20008000008 */
[----:B------:R-:W-:Y:S01]  /*0d20*/  UMOV UR4, 0x99999dfb ;  /* 0x99999dfb00047882 */ /* 0x000fe20000000000 */
[----:B------:R-:W-:Y:S02]  /*0d30*/  UMOV UR5, 0x3f899999 ;  /* 0x3f89999900057882 */ /* 0x000fe40000000000 */
[----:B------:R-:W-:-:S04]  /*0d40*/  DFMA R24, R6, R26, R24 ;  /* 0x0000001a0618722b */ /* 0x000fc80000000018 */
        /* <DEDUP_REMOVED lines=28> */
[----:B------:R-:W-:Y:S02]  /*0f10*/  IMAD.MOV.U32 R10, RZ, RZ, -0x105c611 ;  /* 0xfefa39efff0a7424 */ /* 0x000fe400078e00ff */
[----:B------:R-:W-:-:S05]  /*0f20*/  IMAD.MOV.U32 R11, RZ, RZ, 0x3fe62e42 ;  /* 0x3fe62e42ff0b7424 */ /* 0x000fca00078e00ff */
        /* <DEDUP_REMOVED lines=9> */
[----:B------:R-:W-:Y:S01]  /*0fc0*/  MOV R14, 0x3b39803f ;  /* 0x3b39803f000e7802 */ /* 0x000fe20000000f00 */
[----:B------:R-:W-:-:S04]  /*0fd0*/  IMAD.MOV.U32 R15, RZ, RZ, 0x3c7abc9e ;  /* 0x3c7abc9eff0f7424 */ /* 0x000fc800078e00ff */
        /* <DEDUP_REMOVED lines=14> */
[----:B------:R-:W-:Y:S01]  /*10c0*/  IMAD.MOV.U32 R10, RZ, RZ, 0x652b82fe ;  /* 0x652b82feff0a7424 */ /* 0x000fe200078e00ff */
[----:B------:R-:W-:-:S06]  /*10d0*/  MOV R11, 0x3ff71547 ;  /* 0x3ff71547000b7802 */ /* 0x000fcc0000000f00 */
        /* <DEDUP_REMOVED lines=9> */
[----:B------:R-:W-:Y:S01]  /*1170*/  IMAD.MOV.U32 R16, RZ, RZ, -0x35dec16 ;  /* 0xfca213eaff107424 */ /* 0x000fe200078e00ff */
[----:B------:R-:W-:Y:S01]  /*1180*/  UMOV UR5, 0x3e5ade15 ;  /* 0x3e5ade1500057882 */ /* 0x000fe20000000000 */
[----:B------:R-:W-:-:S06]  /*1190*/  IMAD.MOV.U32 R17, RZ, RZ, 0x3e928af3 ;  /* 0x3e928af3ff117424 */ /* 0x000fcc00078e00ff */
        /* <DEDUP_REMOVED lines=38> */
[----:B------:R-:W-:-:S04]  /*1400*/  SHF.R.S32.HI R5, RZ, 0x1, R5 ;  /* 0x00000001ff057819 */ /* 0x000fc80000011405 */
[----:B------:R-:W-:Y:S01]  /*1410*/  IADD3 R10, PT, PT, R10, -R5, RZ ;  /* 0x800000050a0a7210 */ /* 0x000fe20007ffe0ff */
[----:B------:R-:W-:-:S03]  /*1420*/  IMAD R7, R5, 0x100000, R7 ;  /* 0x0010000005077824 */ /* 0x000fc600078e0207 */
[----:B------:R-:W-:-:S06]  /*1430*/  LEA R15, R10, 0x3ff00000, 0x14 ;  /* 0x3ff000000a0f7811 */ /* 0x000fcc00078ea0ff */
[----:B------:R-:W-:-:S11]  /*1440*/  DMUL R14, R6, R14 ;  /* 0x0000000e060e7228 */ /* 0x000fd60000000000 */
.L_x_32:
[----:B------:R-:W-:Y:S01]  /*1450*/  DFMA R2, R2, R14, R14 ;  /* 0x0000000e0202722b */ /* 0x000fe2000000000e */
[----:B------:R-:W-:Y:S01]  /*1460*/  IMAD.MOV.U32 R13, RZ, RZ, 0x0 ;  /* 0x00000000ff0d7424 */ /* 0x000fe200078e00ff */
[----:B------:R-:W-:-:S08]  /*1470*/  DSETP.NEU.AND P0, PT, |R14|, +INF , PT ;  /* 0x7ff000000e00742a */ /* 0x000fd00003f0d200 */
[----:B------:R-:W-:Y:S02]  /*1480*/  FSEL R2, R14, R2, !P0 ;  /* 0x000000020e027208 */ /* 0x000fe40004000000 */
[----:B------:R-:W-:Y:S01]  /*1490*/  FSEL R3, R15, R3, !P0 ;  /* 0x000000030f037208 */ /* 0x000fe20004000000 */
[----:B------:R-:W-:Y:S06]  /*14a0*/  RET.REL.NODEC R12 `(_Z17GetScaleAndZPASymIfEvPKT_S2_iiPS0_S3_) ;  /* 0xffffffe80cd47950 */ /* 0x000fec0003c3ffff */
.L_x_33:
        /* <DEDUP_REMOVED lines=13> */
.L_x_51:


//--------------------- .text._Z19GetMinMaxPerChannelIfEvPKT_iPS0_S3_ii --------------------------
	.section	.text._Z19GetMinMaxPerChannelIfEvPKT_iPS0_S3_ii,"ax",@progbits
	.align	128
        .global         _Z19GetMinMaxPerChannelIfEvPKT_iPS0_S3_ii
        .type           _Z19GetMinMaxPerChannelIfEvPKT_iPS0_S3_ii,@function
        .size           _Z19GetMinMaxPerChannelIfEvPKT_iPS0_S3_ii,(.L_x_54 - _Z19GetMinMaxPerChannelIfEvPKT_iPS0_S3_ii)
        .other          _Z19GetMinMaxPerChannelIfEvPKT_iPS0_S3_ii,@"STO_CUDA_ENTRY STV_DEFAULT"
_Z19GetMinMaxPerChannelIfEvPKT_iPS0_S3_ii:
.text._Z19GetMinMaxPerChannelIfEvPKT_iPS0_S3_ii:
[----:B------:R-:W-:Y:S08]  /*0000*/  LDC R1, c[0x0][0x37c] ;  /* 0x0000df00ff017b82 */ /* 0x000ff00000000800 */
[----:B------:R-:W0:Y:S08]  /*0010*/  S2UR UR4, SR_CTAID.X ;  /* 0x00000000000479c3 */ /* 0x000e300000002500 */
[----:B------:R-:W0:Y:S02]  /*0020*/  LDC R0, c[0x0][0x3a0] ;  /* 0x0000e800ff007b82 */ /* 0x000e240000000800 */
[----:B0-----:R-:W-:-:S13]  /*0030*/  ISETP.LE.AND P0, PT, R0, UR4, PT ;  /* 0x0000000400007c0c */ /* 0x001fda000bf03270 */
[----:B------:R-:W-:Y:S05]  /*0040*/  @P0 EXIT ;  /* 0x000000000000094d */ /* 0x000fea0003800000 */
[----:B------:R-:W0:Y:S01]  /*0050*/  S2R R4, SR_CgaCtaId ;  /* 0x0000000000047919 */ /* 0x000e220000008800 */
[----:B------:R-:W1:Y:S01]  /*0060*/  LDC R2, c[0x0][0x360] ;  /* 0x0000d800ff027b82 */ /* 0x000e620000000800 */
[----:B------:R-:W-:Y:S01]  /*0070*/  MOV R3, 0x400 ;  /* 0x0000040000037802 */ /* 0x000fe20000000f00 */
[----:B------:R-:W-:Y:S01]  /*0080*/  IMAD.U32 R5, RZ, RZ, UR4 ;  /* 0x00000004ff057e24 */ /* 0x000fe2000f8e00ff */
[----:B------:R-:W2:Y:S01]  /*0090*/  S2R R0, SR_TID.X ;  /* 0x0000000000007919 */ /* 0x000ea20000002100 */
[----:B------:R-:W3:Y:S01]  /*00a0*/  LDCU UR6, c[0x0][0x370] ;  /* 0x00006e00ff0677ac */ /* 0x000ee20008000800 */
[----:B------:R-:W4:Y:S01]  /*00b0*/  LDCU.64 UR8, c[0x0][0x358] ;  /* 0x00006b00ff0877ac */ /* 0x000f220008000a00 */
[----:B0-----:R-:W-:-:S05]  /*00c0*/  LEA R7, R4, R3, 0x18 ;  /* 0x0000000304077211 */ /* 0x001fca00078ec0ff */
[--C-:B-1----:R-:W-:Y:S02]  /*00d0*/  IMAD R3, R2, 0x4, R7.reuse ;  /* 0x0000000402037824 */ /* 0x102fe400078e0207 */
[C---:B--2---:R-:W-:Y:S02]  /*00e0*/  IMAD R4, R0.reuse, 0x4, R7 ;  /* 0x0000000400047824 */ /* 0x044fe400078e0207 */
[----:B---34-:R-:W-:-:S07]  /*00f0*/  IMAD R6, R0, 0x4, R3 ;  /* 0x0000000400067824 */ /* 0x018fce00078e0203 */
.L_x_46:
[----:B0-----:R-:W0:Y:S01]  /*0100*/  LDC R10, c[0x0][0x3a4] ;  /* 0x0000e900ff0a7b82 */ /* 0x001e220000000800 */
[----:B------:R-:W1:Y:S01]  /*0110*/  LDCU UR4, c[0x0][0x388] ;  /* 0x00007100ff0477ac */ /* 0x000e620008000800 */
[----:B--2---:R-:W-:Y:S02]  /*0120*/  IMAD.MOV.U32 R9, RZ, RZ, 0x800000 ;  /* 0x00800000ff097424 */ /* 0x004fe400078e00ff */
[----:B------:R-:W-:-:S03]  /*0130*/  IMAD.MOV.U32 R11, RZ, RZ, 0x7f7fffff ;  /* 0x7f7fffffff0b7424 */ /* 0x000fc600078e00ff */
[----:B------:R2:W-:Y:S04]  /*0140*/  STS [R4], R9 ;  /* 0x0000000904007388 */ /* 0x0005e80000000800 */
[----:B------:R2:W-:Y:S01]  /*0150*/  STS [R6], R11 ;  /* 0x0000000b06007388 */ /* 0x0005e20000000800 */
[CC--:B0-----:R-:W-:Y:S02]  /*0160*/  IMAD R8, R5.reuse, R10.reuse, R10 ;  /* 0x0000000a05087224 */ /* 0x0c1fe400078e020a */
[----:B------:R-:W-:-:S03]  /*0170*/  IMAD R7, R5, R10, R0 ;  /* 0x0000000a05077224 */ /* 0x000fc600078e0200 */
[----:B-1----:R-:W-:-:S04]  /*0180*/  VIMNMX R12, PT, PT, R8, UR4, PT ;  /* 0x00000004080c7c48 */ /* 0x002fc8000bfe0100 */
[----:B------:R-:W-:-:S13]  /*0190*/  ISETP.GT.AND P0, PT, R12, R7, PT ;  /* 0x000000070c00720c */ /* 0x000fda0003f04270 */
[----:B--2---:R-:W-:Y:S05]  /*01a0*/  @!P0 BRA `(.L_x_34) ;  /* 0x0000000000388947 */ /* 0x004fea0003800000 */
[----:B------:R-:W0:Y:S01]  /*01b0*/  LDC.64 R10, c[0x0][0x380] ;  /* 0x0000e000ff0a7b82 */ /* 0x000e220000000a00 */
[----:B------:R-:W-:Y:S01]  /*01c0*/  BSSY.RECONVERGENT B0, `(.L_x_35) ;  /* 0x000000a000007945 */ /* 0x000fe20003800200 */
[----:B------:R-:W-:Y:S02]  /*01d0*/  IMAD.MOV.U32 R13, RZ, RZ, 0x800000 ;  /* 0x00800000ff0d7424 */ /* 0x000fe400078e00ff */
[----:B------:R-:W-:-:S07]  /*01e0*/  IMAD.MOV.U32 R15, RZ, RZ, 0x7f7fffff ;  /* 0x7f7fffffff0f7424 */ /* 0x000fce00078e00ff */
.L_x_36:
[----:B0-----:R-:W-:-:S06]  /*01f0*/  IMAD.WIDE R8, R7, 0x4, R10 ;  /* 0x0000000407087825 */ /* 0x001fcc00078e020a */
[----:B------:R-:W2:Y:S01]  /*0200*/  LDG.E R8, desc[UR8][R8.64] ;  /* 0x0000000808087981 */ /* 0x000ea2000c1e1900 */
[----:B------:R-:W-:-:S04]  /*0210*/  IADD3 R7, PT, PT, R2, R7, RZ ;  /* 0x0000000702077210 */ /* 0x000fc80007ffe0ff */
[----:B------:R-:W-:Y:S02]  /*0220*/  ISETP.GE.AND P0, PT, R7, R12, PT ;  /* 0x0000000c0700720c */ /* 0x000fe40003f06270 */
[C---:B--2---:R-:W-:Y:S02]  /*0230*/  FMNMX R13, R8.reuse, R13, !PT ;  /* 0x0000000d080d7209 */ /* 0x044fe40007800000 */
[----:B------:R-:W-:-:S09]  /*0240*/  FMNMX R15, R8, R15, PT ;  /* 0x0000000f080f7209 */ /* 0x000fd20003800000 */
[----:B------:R-:W-:Y:S05]  /*0250*/  @!P0 BRA `(.L_x_36) ;  /* 0xfffffffc00e48947 */ /* 0x000fea000383ffff */
[----:B------:R-:W-:Y:S05]  /*0260*/  BSYNC.RECONVERGENT B0 ;  /* 0x0000000000007941 */ /* 0x000fea0003800200 */
.L_x_35:
[----:B------:R0:W-:Y:S04]  /*0270*/  STS [R4], R13 ;  /* 0x0000000d04007388 */ /* 0x0001e80000000800 */
[----:B------:R0:W-:Y:S02]  /*0280*/  STS [R6], R15 ;  /* 0x0000000f06007388 */ /* 0x0001e40000000800 */
.L_x_34:
[----:B------:R-:W-:Y:S01]  /*0290*/  ISETP.GE.U32.AND P0, PT, R2, 0x2, PT ;  /* 0x000000020200780c */ /* 0x000fe20003f06070 */
[----:B------:R-:W-:Y:S05]  /*02a0*/  WARPSYNC.ALL ;  /* 0x0000000000007948 */ /* 0x000fea0003800000 */
[----:B------:R-:W-:Y:S07]  /*02b0*/  BAR.SYNC.DEFER_BLOCKING 0x0 ;  /* 0x0000000000007b1d */ /* 0x000fee0000010000 */
[----:B------:R-:W-:Y:S05]  /*02c0*/  @!P0 BRA `(.L_x_37) ;  /* 0x0000000000508947 */ /* 0x000fea0003800000 */
[----:B------:R-:W-:-:S07]  /*02d0*/  IMAD.MOV.U32 R7, RZ, RZ, R2 ;  /* 0x000000ffff077224 */ /* 0x000fce00078e0002 */
.L_x_40:
[----:B0-----:R-:W-:Y:S01]  /*02e0*/  SHF.R.U32.HI R15, RZ, 0x1, R7 ;  /* 0x00000001ff0f7819 */ /* 0x001fe20000011607 */
[----:B------:R-:W-:Y:S03]  /*02f0*/  BSSY.RECONVERGENT B0, `(.L_x_38) ;  /* 0x000000d000007945 */ /* 0x000fe60003800200 */
[----:B------:R-:W-:-:S13]  /*0300*/  ISETP.GE.U32.AND P0, PT, R0, R15, PT ;  /* 0x0000000f0000720c */ /* 0x000fda0003f06070 */
[----:B------:R-:W-:Y:S05]  /*0310*/  @P0 BRA `(.L_x_39) ;  /* 0x0000000000280947 */ /* 0x000fea0003800000 */
[C---:B------:R-:W-:Y:S01]  /*0320*/  IMAD R9, R15.reuse, 0x4, R4 ;  /* 0x000000040f097824 */ /* 0x040fe200078e0204 */
[----:B------:R-:W-:Y:S01]  /*0330*/  LDS R8, [R4] ;  /* 0x0000000004087984 */ /* 0x000fe20000000800 */
[----:B------:R-:W-:-:S04]  /*0340*/  IMAD R10, R15, 0x4, R6 ;  /* 0x000000040f0a7824 */ /* 0x000fc800078e0206 */
[----:B------:R-:W0:Y:S02]  /*0350*/  LDS R9, [R9] ;  /* 0x0000000009097984 */ /* 0x000e240000000800 */
[----:B0-----:R-:W-:-:S05]  /*0360*/  FMNMX R11, R8, R9, !PT ;  /* 0x00000009080b7209 */ /* 0x001fca0007800000 */
[----:B------:R-:W-:Y:S04]  /*0370*/  STS [R4], R11 ;  /* 0x0000000b04007388 */ /* 0x000fe80000000800 */
[----:B------:R-:W-:Y:S04]  /*0380*/  LDS R13, [R10] ;  /* 0x000000000a0d7984 */ /* 0x000fe80000000800 */
[----:B------:R-:W0:Y:S02]  /*0390*/  LDS R8, [R6] ;  /* 0x0000000006087984 */ /* 0x000e240000000800 */
[----:B0-----:R-:W-:-:S05]  /*03a0*/  FMNMX R13, R8, R13, PT ;  /* 0x0000000d080d7209 */ /* 0x001fca0003800000 */
[----:B------:R0:W-:Y:S02]  /*03b0*/  STS [R6], R13 ;  /* 0x0000000d06007388 */ /* 0x0001e40000000800 */
.L_x_39:
[----:B------:R-:W-:Y:S05]  /*03c0*/  BSYNC.RECONVERGENT B0 ;  /* 0x0000000000007941 */ /* 0x000fea0003800200 */
.L_x_38:
[----:B------:R-:W-:Y:S01]  /*03d0*/  BAR.SYNC.DEFER_BLOCKING 0x0 ;  /* 0x0000000000007b1d */ /* 0x000fe20000010000 */
[----:B------:R-:W-:Y:S01]  /*03e0*/  ISETP.GT.U32.AND P0, PT, R7, 0x3, PT ;  /* 0x000000030700780c */ /* 0x000fe20003f04070 */
[----:B------:R-:W-:-:S12]  /*03f0*/  IMAD.MOV.U32 R7, RZ, RZ, R15 ;  /* 0x000000ffff077224 */ /* 0x000fd800078e000f */
[----:B------:R-:W-:Y:S05]  /*0400*/  @P0 BRA `(.L_x_40) ;  /* 0xfffffffc00b40947 */ /* 0x000fea000383ffff */
.L_x_37:
[----:B------:R-:W-:Y:S01]  /*0410*/  ISETP.NE.AND P0, PT, R0, RZ, PT ;  /* 0x000000ff0000720c */ /* 0x000fe20003f05270 */
[----:B------:R-:W-:-:S12]  /*0420*/  BSSY B0, `(.L_x_41) ;  /* 0x000001b000007945 */ /* 0x000fd80003800000 */
[----:B------:R-:W-:Y:S05]  /*0430*/  @P0 BRA `(.L_x_42) ;  /* 0x0000000000640947 */ /* 0x000fea0003800000 */
[----:B------:R-:W1:Y:S02]  /*0440*/  LDC.64 R8, c[0x0][0x390] ;  /* 0x0000e400ff087b82 */ /* 0x000e640000000a00 */
[----:B-1----:R-:W-:-:S05]  /*0450*/  IMAD.WIDE R8, R5, 0x4, R8 ;  /* 0x0000000405087825 */ /* 0x002fca00078e0208 */
[----:B------:R1:W5:Y:S01]  /*0460*/  LDG.E R10, desc[UR8][R8.64] ;  /* 0x00000008080a7981 */ /* 0x000362000c1e1900 */
[----:B------:R-:W2:Y:S01]  /*0470*/  S2UR UR5, SR_CgaCtaId ;  /* 0x00000000000579c3 */ /* 0x000ea20000008800 */
[----:B------:R-:W-:Y:S01]  /*0480*/  UMOV UR4, 0x400 ;  /* 0x0000040000047882 */ /* 0x000fe20000000000 */
[----:B------:R-:W-:Y:S01]  /*0490*/  BSSY B1, `(.L_x_43) ;  /* 0x0000009000017945 */ /* 0x000fe20003800000 */
[----:B--2---:R-:W-:-:S09]  /*04a0*/  ULEA UR4, UR5, UR4, 0x18 ;  /* 0x0000000405047291 */ /* 0x004fd2000f8ec0ff */
[----:B-1----:R-:W2:Y:S03]  /*04b0*/  LDS R7, [UR4] ;  /* 0x00000004ff077984 */ /* 0x002ea60008000800 */
.L_x_44:
[-C--:B--2--5:R-:W-:Y:S01]  /*04c0*/  FMNMX R11, R7, R10.reuse, !PT ;  /* 0x0000000a070b7209 */ /* 0x0a4fe20007800000 */
[----:B------:R-:W-:Y:S05]  /*04d0*/  YIELD ;  /* 0x0000000000007946 */ /* 0x000fea0003800000 */
[----:B------:R-:W2:Y:S02]  /*04e0*/  ATOMG.E.CAS.STRONG.GPU PT, R11, [R8], R10, R11 ;  /* 0x0000000a080b73a9 */ /* 0x000ea400001ee10b */
[----:B--2---:R-:W-:Y:S02]  /*04f0*/  ISETP.NE.AND P0, PT, R11, R10, PT ;  /* 0x0000000a0b00720c */ /* 0x004fe40003f05270 */
[----:B------:R-:W-:-:S11]  /*0500*/  MOV R10, R11 ;  /* 0x0000000b000a7202 */ /* 0x000fd60000000f00 */
[----:B------:R-:W-:Y:S05]  /*0510*/  @P0 BRA `(.L_x_44) ;  /* 0xfffffffc00e80947 */ /* 0x000fea000383ffff */
[----:B------:R-:W-:Y:S05]  /*0520*/  BSYNC B1 ;  /* 0x0000000000017941 */ /* 0x000fea0003800000 */
.L_x_43:
[----:B------:R-:W1:Y:S01]  /*0530*/  LDC.64 R8, c[0x0][0x398] ;  /* 0x0000e600ff087b82 */ /* 0x000e620000000a00 */
[----:B------:R2:W3:Y:S01]  /*0540*/  LDS R7, [R3] ;  /* 0x0000000003077984 */ /* 0x0004e20000000800 */
[----:B-1----:R-:W-:-:S05]  /*0550*/  IMAD.WIDE R8, R5, 0x4, R8 ;  /* 0x0000000405087825 */ /* 0x002fca00078e0208 */
[----:B---3--:R2:W5:Y:S02]  /*0560*/  LDG.E R10, desc[UR8][R8.64] ;  /* 0x00000008080a7981 */ /* 0x008564000c1e1900 */
.L_x_45:
[-C--:B-----5:R-:W-:Y:S01]  /*0570*/  FMNMX R11, R7, R10.reuse, PT ;  /* 0x0000000a070b7209 */ /* 0x0a0fe20003800000 */
[----:B------:R-:W-:Y:S05]  /*0580*/  YIELD ;  /* 0x0000000000007946 */ /* 0x000fea0003800000 */
[----:B------:R-:W3:Y:S02]  /*0590*/  ATOMG.E.CAS.STRONG.GPU PT, R11, [R8], R10, R11 ;  /* 0x0000000a080b73a9 */ /* 0x000ee400001ee10b */
[----:B---3--:R-:W-:Y:S01]  /*05a0*/  ISETP.NE.AND P0, PT, R11, R10, PT ;  /* 0x0000000a0b00720c */ /* 0x008fe20003f05270 */
[----:B------:R-:W-:-:S12]  /*05b0*/  IMAD.MOV.U32 R10, RZ, RZ, R11 ;  /* 0x000000ffff0a7224 */ /* 0x000fd800078e000b */
[----:B------:R-:W-:Y:S05]  /*05c0*/  @P0 BRA `(.L_x_45) ;  /* 0xfffffffc00e80947 */ /* 0x000fea000383ffff */
.L_x_42:
[----:B------:R-:W-:Y:S05]  /*05d0*/  BSYNC B0 ;  /* 0x0000000000007941 */ /* 0x000fea0003800000 */
.L_x_41:
[----:B------:R-:W1:Y:S01]  /*05e0*/  LDCU UR4, c[0x0][0x3a0] ;  /* 0x00007400ff0477ac */ /* 0x000e620008000800 */
[----:B------:R-:W-:-:S05]  /*05f0*/  VIADD R5, R5, UR6 ;  /* 0x0000000605057c36 */ /* 0x000fca0008000000 */
[----:B-1----:R-:W-:-:S13]  /*0600*/  ISETP.GE.AND P0, PT, R5, UR4, PT ;  /* 0x0000000405007c0c */ /* 0x002fda000bf06270 */
[----:B------:R-:W-:Y:S05]  /*0610*/  @!P0 BRA `(.L_x_46) ;  /* 0xfffffff800b88947 */ /* 0x000fea000383ffff */
[----:B------:R-:W-:Y:S05]  /*0620*/  EXIT ;  /* 0x000000000000794d */ /* 0x000fea0003800000 */
.L_x_47:
        /* <DEDUP_REMOVED lines=13> */
.L_x_54:


//--------------------- .nv.shared._Z26QuantizationPerChannelAsymIfEvPKT_PS0_S2_S2_iii --------------------------
	.section	.nv.shared._Z26QuantizationPerChannelAsymIfEvPKT_PS0_S2_S2_iii,"aw",@nobits
	.sectionflags	@""
	.align	16
	.zero		1024


//--------------------- .nv.shared.reserved.0     --------------------------
	.section	.nv.shared.reserved.0,"aw",@nobits
	.weak		__nv_reservedSMEM_offset_0_alias
	.size		__nv_reservedSMEM_offset_0_alias, 0, 64
	.other		__nv_reservedSMEM_offset_0_alias,@"STO_CUDA_RESERVED_SHARED STV_DEFAULT"
__nv_reservedSMEM_offset_0_alias:
	.zero		0
	.zero		64


//--------------------- .nv.shared._Z17GetScaleAndZPASymIfEvPKT_S2_iiPS0_S3_ --------------------------
	.section	.nv.shared._Z17GetScaleAndZPASymIfEvPKT_S2_iiPS0_S3_,"aw",@nobits
	.sectionflags	@""
	.align	16
	.zero		1024


//--------------------- .nv.shared._Z19GetMinMaxPerChannelIfEvPKT_iPS0_S3_ii --------------------------
	.section	.nv.shared._Z19GetMinMaxPerChannelIfEvPKT_iPS0_S3_ii,"aw",@nobits
	.sectionflags	@""
	.align	16
	.zero		1024


//--------------------- .nv.constant0._Z26QuantizationPerChannelAsymIfEvPKT_PS0_S2_S2_iii --------------------------
	.section	.nv.constant0._Z26QuantizationPerChannelAsymIfEvPKT_PS0_S2_S2_iii,"a",@progbits
	.sectionflags	@""
	.align	4
.nv.constant0._Z26QuantizationPerChannelAsymIfEvPKT_PS0_S2_S2_iii:
	.zero		940


//--------------------- .nv.constant0._Z17GetScaleAndZPASymIfEvPKT_S2_iiPS0_S3_ --------------------------
	.section	.nv.constant0._Z17GetScaleAndZPASymIfEvPKT_S2_iiPS0_S3_,"a",@progbits
	.sectionflags	@""
	.align	4
.nv.constant0._Z17GetScaleAndZPASymIfEvPKT_S2_iiPS0_S3_:
	.zero		936


//--------------------- .nv.constant0._Z19GetMinMaxPerChannelIfEvPKT_iPS0_S3_ii --------------------------
	.section	.nv.constant0._Z19GetMinMaxPerChannelIfEvPKT_iPS0_S3_ii,"a",@progbits
	.sectionflags	@""
	.align	4
.nv.constant0._Z19GetMinMaxPerChannelIfEvPKT_iPS0_S3_ii:
	.zero		936


//--------------------- SYMBOLS --------------------------

	.type		.nv.reservedSmem.offset0,@object
	.size		.nv.reservedSmem.offset0,0x4
	.type		.nv.reservedSmem.cap,@object
	.size		.nv.reservedSmem.cap,0x4
